//
// Generated by NVIDIA NVVM Compiler
//
// Compiler Build ID: CL-36424714
// Cuda compilation tools, release 13.0, V13.0.88
// Based on NVVM 20.0.0
//

.version 9.0
.target sm_100
.address_size 64

	// .globl	_Z5printifPfS_
.extern .func  (.param .b32 func_retval0) vprintf
(
	.param .b64 vprintf_param_0,
	.param .b64 vprintf_param_1
)
;
.extern .shared .align 16 .b8 shared_mem[];
.global .align 1 .b8 $str[11] = {37, 100, 58, 32, 37, 102, 9, 37, 102, 10};

.visible .entry _Z5printifPfS_(
	.param .u32 _Z5printifPfS__param_0,
	.param .f32 _Z5printifPfS__param_1,
	.param .u64 .ptr .align 1 _Z5printifPfS__param_2,
	.param .u64 .ptr .align 1 _Z5printifPfS__param_3
)
{
	.local .align 8 .b8 	__local_depot0[24];
	.reg .b64 	%SP;
	.reg .b64 	%SPL;
	.reg .pred 	%p<9>;
	.reg .b32 	%r<53>;
	.reg .b32 	%f<154>;
	.reg .b64 	%rd<14>;
	.reg .b64 	%fd<20>;

	mov.u64 	%SPL, __local_depot0;
	cvta.local.u64 	%SP, %SPL;
	ld.param.u32 	%r21, [_Z5printifPfS__param_0];
	ld.param.f32 	%f14, [_Z5printifPfS__param_1];
	ld.param.u64 	%rd3, [_Z5printifPfS__param_2];
	ld.param.u64 	%rd2, [_Z5printifPfS__param_3];
	cvta.to.global.u64 	%rd1, %rd3;
	mov.u32 	%r1, %ntid.x;
	mov.u32 	%r2, %ctaid.x;
	mov.u32 	%r3, %tid.x;
	mad.lo.s32 	%r4, %r2, %r1, %r3;
	setp.lt.s32 	%p1, %r4, %r21;
	shl.b32 	%r22, %r3, 2;
	mov.u32 	%r23, shared_mem;
	add.s32 	%r5, %r23, %r22;
	@%p1 bra 	$L__BB0_2;
	ld.shared.f32 	%f151, [%r5];
	bra.uni 	$L__BB0_13;
$L__BB0_2:
	cvta.to.global.u64 	%rd4, %rd2;
	mul.wide.s32 	%rd5, %r4, 4;
	add.s64 	%rd6, %rd1, %rd5;
	ld.global.f32 	%f2, [%rd6];
	add.s64 	%rd7, %rd4, %rd5;
	ld.global.f32 	%f151, [%rd7];
	st.shared.f32 	[%r5], %f151;
	setp.lt.s32 	%p2, %r21, 1;
	@%p2 bra 	$L__BB0_12;
	shl.b32 	%r25, %r1, 2;
	add.s32 	%r6, %r23, %r25;
	mov.u32 	%r7, %nctaid.x;
	add.s32 	%r8, %r6, %r22;
	and.b32  	%r9, %r1, 3;
	and.b32  	%r10, %r1, 2044;
	and.b32  	%r28, %r1, -4;
	neg.s32 	%r11, %r28;
	add.s32 	%r12, %r6, 8;
	mov.b32 	%r49, 0;
$L__BB0_4:
	setp.lt.u32 	%p3, %r1, 4;
	add.s32 	%r30, %r49, %r2;
	mad.lo.s32 	%r31, %r30, %r1, %r3;
	mul.wide.s32 	%rd8, %r31, 4;
	add.s64 	%rd9, %rd1, %rd8;
	ld.global.f32 	%f15, [%rd9];
	st.shared.f32 	[%r8], %f15;
	bar.sync 	0;
	ld.shared.f32 	%f151, [%r5];
	mov.b32 	%r52, 0;
	@%p3 bra 	$L__BB0_7;
	mov.u32 	%r50, %r12;
	mov.u32 	%r51, %r11;
$L__BB0_6:
	ld.shared.f32 	%f16, [%r50+-8];
	sub.f32 	%f17, %f2, %f16;
	div.rn.f32 	%f18, %f17, %f14;
	neg.f32 	%f19, %f18;
	mul.f32 	%f20, %f18, %f19;
	mul.f32 	%f21, %f20, 0f3F000000;
	fma.rn.f32 	%f22, %f21, 0f3BBB989D, 0f3F000000;
	cvt.sat.f32.f32 	%f23, %f22;
	mov.f32 	%f24, 0f4B400001;
	mov.f32 	%f25, 0f437C0000;
	fma.rm.f32 	%f26, %f23, %f25, %f24;
	add.f32 	%f27, %f26, 0fCB40007F;
	neg.f32 	%f28, %f27;
	fma.rn.f32 	%f29, %f21, 0f3FB8AA3B, %f28;
	fma.rn.f32 	%f30, %f21, 0f32A57060, %f29;
	mov.b32 	%r32, %f26;
	shl.b32 	%r33, %r32, 23;
	mov.b32 	%f31, %r33;
	ex2.approx.ftz.f32 	%f32, %f30;
	mul.f32 	%f33, %f32, %f31;
	cvt.f64.f32 	%fd4, %f33;
	div.rn.f64 	%fd5, %fd4, 0d40040D931FF62706;
	cvt.rn.f32.f64 	%f34, %fd5;
	add.f32 	%f35, %f151, %f34;
	st.shared.f32 	[%r5], %f35;
	ld.shared.f32 	%f36, [%r50+-4];
	sub.f32 	%f37, %f2, %f36;
	div.rn.f32 	%f38, %f37, %f14;
	neg.f32 	%f39, %f38;
	mul.f32 	%f40, %f38, %f39;
	mul.f32 	%f41, %f40, 0f3F000000;
	fma.rn.f32 	%f42, %f41, 0f3BBB989D, 0f3F000000;
	cvt.sat.f32.f32 	%f43, %f42;
	fma.rm.f32 	%f44, %f43, %f25, %f24;
	add.f32 	%f45, %f44, 0fCB40007F;
	neg.f32 	%f46, %f45;
	fma.rn.f32 	%f47, %f41, 0f3FB8AA3B, %f46;
	fma.rn.f32 	%f48, %f41, 0f32A57060, %f47;
	mov.b32 	%r34, %f44;
	shl.b32 	%r35, %r34, 23;
	mov.b32 	%f49, %r35;
	ex2.approx.ftz.f32 	%f50, %f48;
	mul.f32 	%f51, %f50, %f49;
	cvt.f64.f32 	%fd6, %f51;
	div.rn.f64 	%fd7, %fd6, 0d40040D931FF62706;
	cvt.rn.f32.f64 	%f52, %fd7;
	add.f32 	%f53, %f35, %f52;
	st.shared.f32 	[%r5], %f53;
	ld.shared.f32 	%f54, [%r50];
	sub.f32 	%f55, %f2, %f54;
	div.rn.f32 	%f56, %f55, %f14;
	neg.f32 	%f57, %f56;
	mul.f32 	%f58, %f56, %f57;
	mul.f32 	%f59, %f58, 0f3F000000;
	fma.rn.f32 	%f60, %f59, 0f3BBB989D, 0f3F000000;
	cvt.sat.f32.f32 	%f61, %f60;
	fma.rm.f32 	%f62, %f61, %f25, %f24;
	add.f32 	%f63, %f62, 0fCB40007F;
	neg.f32 	%f64, %f63;
	fma.rn.f32 	%f65, %f59, 0f3FB8AA3B, %f64;
	fma.rn.f32 	%f66, %f59, 0f32A57060, %f65;
	mov.b32 	%r36, %f62;
	shl.b32 	%r37, %r36, 23;
	mov.b32 	%f67, %r37;
	ex2.approx.ftz.f32 	%f68, %f66;
	mul.f32 	%f69, %f68, %f67;
	cvt.f64.f32 	%fd8, %f69;
	div.rn.f64 	%fd9, %fd8, 0d40040D931FF62706;
	cvt.rn.f32.f64 	%f70, %fd9;
	add.f32 	%f71, %f53, %f70;
	st.shared.f32 	[%r5], %f71;
	ld.shared.f32 	%f72, [%r50+4];
	sub.f32 	%f73, %f2, %f72;
	div.rn.f32 	%f74, %f73, %f14;
	neg.f32 	%f75, %f74;
	mul.f32 	%f76, %f74, %f75;
	mul.f32 	%f77, %f76, 0f3F000000;
	fma.rn.f32 	%f78, %f77, 0f3BBB989D, 0f3F000000;
	cvt.sat.f32.f32 	%f79, %f78;
	fma.rm.f32 	%f80, %f79, %f25, %f24;
	add.f32 	%f81, %f80, 0fCB40007F;
	neg.f32 	%f82, %f81;
	fma.rn.f32 	%f83, %f77, 0f3FB8AA3B, %f82;
	fma.rn.f32 	%f84, %f77, 0f32A57060, %f83;
	mov.b32 	%r38, %f80;
	shl.b32 	%r39, %r38, 23;
	mov.b32 	%f85, %r39;
	ex2.approx.ftz.f32 	%f86, %f84;
	mul.f32 	%f87, %f86, %f85;
	cvt.f64.f32 	%fd10, %f87;
	div.rn.f64 	%fd11, %fd10, 0d40040D931FF62706;
	cvt.rn.f32.f64 	%f88, %fd11;
	add.f32 	%f151, %f71, %f88;
	st.shared.f32 	[%r5], %f151;
	add.s32 	%r51, %r51, 4;
	add.s32 	%r50, %r50, 16;
	setp.ne.s32 	%p4, %r51, 0;
	mov.u32 	%r52, %r10;
	@%p4 bra 	$L__BB0_6;
$L__BB0_7:
	setp.eq.s32 	%p5, %r9, 0;
	@%p5 bra 	$L__BB0_11;
	setp.eq.s32 	%p6, %r9, 1;
	shl.b32 	%r40, %r52, 2;
	add.s32 	%r19, %r6, %r40;
	ld.shared.f32 	%f89, [%r19];
	sub.f32 	%f90, %f2, %f89;
	div.rn.f32 	%f91, %f90, %f14;
	neg.f32 	%f92, %f91;
	mul.f32 	%f93, %f91, %f92;
	mul.f32 	%f94, %f93, 0f3F000000;
	fma.rn.f32 	%f95, %f94, 0f3BBB989D, 0f3F000000;
	cvt.sat.f32.f32 	%f96, %f95;
	mov.f32 	%f97, 0f4B400001;
	mov.f32 	%f98, 0f437C0000;
	fma.rm.f32 	%f99, %f96, %f98, %f97;
	add.f32 	%f100, %f99, 0fCB40007F;
	neg.f32 	%f101, %f100;
	fma.rn.f32 	%f102, %f94, 0f3FB8AA3B, %f101;
	fma.rn.f32 	%f103, %f94, 0f32A57060, %f102;
	mov.b32 	%r41, %f99;
	shl.b32 	%r42, %r41, 23;
	mov.b32 	%f104, %r42;
	ex2.approx.ftz.f32 	%f105, %f103;
	mul.f32 	%f106, %f105, %f104;
	cvt.f64.f32 	%fd12, %f106;
	div.rn.f64 	%fd13, %fd12, 0d40040D931FF62706;
	cvt.rn.f32.f64 	%f107, %fd13;
	add.f32 	%f151, %f151, %f107;
	st.shared.f32 	[%r5], %f151;
	@%p6 bra 	$L__BB0_11;
	setp.eq.s32 	%p7, %r9, 2;
	ld.shared.f32 	%f108, [%r19+4];
	sub.f32 	%f109, %f2, %f108;
	div.rn.f32 	%f110, %f109, %f14;
	neg.f32 	%f111, %f110;
	mul.f32 	%f112, %f110, %f111;
	mul.f32 	%f113, %f112, 0f3F000000;
	fma.rn.f32 	%f114, %f113, 0f3BBB989D, 0f3F000000;
	cvt.sat.f32.f32 	%f115, %f114;
	mov.f32 	%f116, 0f4B400001;
	mov.f32 	%f117, 0f437C0000;
	fma.rm.f32 	%f118, %f115, %f117, %f116;
	add.f32 	%f119, %f118, 0fCB40007F;
	neg.f32 	%f120, %f119;
	fma.rn.f32 	%f121, %f113, 0f3FB8AA3B, %f120;
	fma.rn.f32 	%f122, %f113, 0f32A57060, %f121;
	mov.b32 	%r43, %f118;
	shl.b32 	%r44, %r43, 23;
	mov.b32 	%f123, %r44;
	ex2.approx.ftz.f32 	%f124, %f122;
	mul.f32 	%f125, %f124, %f123;
	cvt.f64.f32 	%fd14, %f125;
	div.rn.f64 	%fd15, %fd14, 0d40040D931FF62706;
	cvt.rn.f32.f64 	%f126, %fd15;
	add.f32 	%f151, %f151, %f126;
	st.shared.f32 	[%r5], %f151;
	@%p7 bra 	$L__BB0_11;
	ld.shared.f32 	%f127, [%r19+8];
	sub.f32 	%f128, %f2, %f127;
	div.rn.f32 	%f129, %f128, %f14;
	neg.f32 	%f130, %f129;
	mul.f32 	%f131, %f129, %f130;
	mul.f32 	%f132, %f131, 0f3F000000;
	fma.rn.f32 	%f133, %f132, 0f3BBB989D, 0f3F000000;
	cvt.sat.f32.f32 	%f134, %f133;
	mov.f32 	%f135, 0f4B400001;
	mov.f32 	%f136, 0f437C0000;
	fma.rm.f32 	%f137, %f134, %f136, %f135;
	add.f32 	%f138, %f137, 0fCB40007F;
	neg.f32 	%f139, %f138;
	fma.rn.f32 	%f140, %f132, 0f3FB8AA3B, %f139;
	fma.rn.f32 	%f141, %f132, 0f32A57060, %f140;
	mov.b32 	%r45, %f137;
	shl.b32 	%r46, %r45, 23;
	mov.b32 	%f142, %r46;
	ex2.approx.ftz.f32 	%f143, %f141;
	mul.f32 	%f144, %f143, %f142;
	cvt.f64.f32 	%fd16, %f144;
	div.rn.f64 	%fd17, %fd16, 0d40040D931FF62706;
	cvt.rn.f32.f64 	%f145, %fd17;
	add.f32 	%f151, %f151, %f145;
	st.shared.f32 	[%r5], %f151;
$L__BB0_11:
	add.s32 	%r49, %r49, %r7;
	setp.lt.s32 	%p8, %r49, %r21;
	@%p8 bra 	$L__BB0_4;
$L__BB0_12:
	cvt.f64.f32 	%fd19, %f2;
$L__BB0_13:
	add.u64 	%rd10, %SP, 0;
	add.u64 	%rd11, %SPL, 0;
	cvt.rn.f32.s32 	%f146, %r21;
	mul.f32 	%f147, %f14, %f146;
	div.rn.f32 	%f148, %f151, %f147;
	st.shared.f32 	[%r5], %f148;
	cvt.f64.f32 	%fd18, %f148;
	st.local.u32 	[%rd11], %r4;
	st.local.f64 	[%rd11+8], %fd18;
	st.local.f64 	[%rd11+16], %fd19;
	mov.u64 	%rd12, $str;
	cvta.global.u64 	%rd13, %rd12;
	{ // callseq 0, 0
	.param .b64 param0;
	st.param.b64 	[param0], %rd13;
	.param .b64 param1;
	st.param.b64 	[param1], %rd10;
	.param .b32 retval0;
	call.uni (retval0), 
	vprintf, 
	(
	param0, 
	param1
	);
	ld.param.b32 	%r47, [retval0];
	} // callseq 0
	ret;

}


// ===== COMPILED SASS (sm_100) =====

	.target	sm_100

	.elftype	@"ET_EXEC"


//--------------------- .note.nv.tkinfo           --------------------------
	.section	.note.nv.tkinfo,"",@"SHT_NOTE"
	.sectionflags	@"SHF_NOTE_NV_TKINFO"
	.tkinfo
        /*0018*/ 	.word	0x00000002
        /*0030*/ 	.string	""
        /*0030*/ 	.string	"ptxas"
        /*0030*/ 	.string	"Cuda compilation tools, release 13.0, V13.0.88"
        /*0030*/ 	.string	"Build cuda_13.0.r13.0/compiler.36424714_0"
        /*0030*/ 	.string	"-arch sm_100 -m 64 "



//--------------------- .note.nv.cuinfo           --------------------------
	.section	.note.nv.cuinfo,"",@"SHT_NOTE"
	.sectionflags	@"SHF_NOTE_NV_CUINFO"
        /*0018*/ 	.short	0x0002
        /*001a*/ 	.short	0x0064
        /*001c*/ 	.short	0x0082
	.zero		2


//--------------------- .nv.info                  --------------------------
	.section	.nv.info,"",@"SHT_CUDA_INFO"
	.align	4


	//----- nvinfo : EIATTR_REGCOUNT
	.align		4
        /*0000*/ 	.byte	0x04, 0x2f
        /*0002*/ 	.short	(.L_2 - .L_1)
	.align		4
.L_1:
        /*0004*/ 	.word	index@(_Z5printifPfS_)
        /*0008*/ 	.word	0x0000002b


	//----- nvinfo : EIATTR_FRAME_SIZE
	.align		4
.L_2:
        /*000c*/ 	.byte	0x04, 0x11
        /*000e*/ 	.short	(.L_4 - .L_3)
	.align		4
.L_3:
        /*0010*/ 	.word	index@($__internal_1_$__cuda_sm3x_div_rn_noftz_f32_slowpath)
        /*0014*/ 	.word	0x00000018


	//----- nvinfo : EIATTR_FRAME_SIZE
	.align		4
.L_4:
        /*0018*/ 	.byte	0x04, 0x11
        /*001a*/ 	.short	(.L_6 - .L_5)
	.align		4
.L_5:
        /*001c*/ 	.word	index@($__internal_0_$__cuda_sm20_div_rn_f64_full)
        /*0020*/ 	.word	0x00000018


	//----- nvinfo : EIATTR_FRAME_SIZE
	.align		4
.L_6:
        /*0024*/ 	.byte	0x04, 0x11
        /*0026*/ 	.short	(.L_8 - .L_7)
	.align		4
.L_7:
        /*0028*/ 	.word	index@(_Z5printifPfS_)
        /*002c*/ 	.word	0x00000018


	//----- nvinfo : EIATTR_MIN_STACK_SIZE
	.align		4
.L_8:
        /*0030*/ 	.byte	0x04, 0x12
        /*0032*/ 	.short	(.L_10 - .L_9)
	.align		4
.L_9:
        /*0034*/ 	.word	index@(_Z5printifPfS_)
        /*0038*/ 	.word	0x00000018
.L_10:


//--------------------- .nv.compat                --------------------------
	.section	.nv.compat,"",@"SHT_CUDA_COMPAT_INFO"
	.align	4
        /*0000*/ 	.byte	0x02, 0x09, 0x00, 0x00, 0x02, 0x02, 0x01, 0x00, 0x02, 0x05, 0x05, 0x00, 0x03, 0x07, 0x01, 0x01
        /*0010*/ 	.byte	0x02, 0x03, 0x00, 0x00, 0x02, 0x06, 0x01, 0x00, 0x04, 0x0b, 0x08, 0x00, 0x01, 0x00, 0x00, 0x00
        /*0020*/ 	.byte	0x00, 0x00, 0x00, 0x00


//--------------------- .nv.info._Z5printifPfS_   --------------------------
	.section	.nv.info._Z5printifPfS_,"",@"SHT_CUDA_INFO"
	.sectionflags	@""
	.align	4


	//----- nvinfo : EIATTR_CUDA_API_VERSION
	.align		4
        /*0000*/ 	.byte	0x04, 0x37
        /*0002*/ 	.short	(.L_12 - .L_11)
.L_11:
        /*0004*/ 	.word	0x00000082


	//----- nvinfo : EIATTR_KPARAM_INFO
	.align		4
.L_12:
        /*0008*/ 	.byte	0x04, 0x17
        /*000a*/ 	.short	(.L_14 - .L_13)
.L_13:
        /*000c*/ 	.word	0x00000000
        /*0010*/ 	.short	0x0003
        /*0012*/ 	.short	0x0010
        /*0014*/ 	.byte	0x00, 0xf5, 0x21, 0x00


	//----- nvinfo : EIATTR_KPARAM_INFO
	.align		4
.L_14:
        /*0018*/ 	.byte	0x04, 0x17
        /*001a*/ 	.short	(.L_16 - .L_15)
.L_15:
        /*001c*/ 	.word	0x00000000
        /*0020*/ 	.short	0x0002
        /*0022*/ 	.short	0x0008
        /*0024*/ 	.byte	0x00, 0xf5, 0x21, 0x00


	//----- nvinfo : EIATTR_KPARAM_INFO
	.align		4
.L_16:
        /*0028*/ 	.byte	0x04, 0x17
        /*002a*/ 	.short	(.L_18 - .L_17)
.L_17:
        /*002c*/ 	.word	0x00000000
        /*0030*/ 	.short	0x0001
        /*0032*/ 	.short	0x0004
        /*0034*/ 	.byte	0x00, 0xf0, 0x11, 0x00


	//----- nvinfo : EIATTR_KPARAM_INFO
	.align		4
.L_18:
        /*0038*/ 	.byte	0x04, 0x17
        /*003a*/ 	.short	(.L_20 - .L_19)
.L_19:
        /*003c*/ 	.word	0x00000000
        /*0040*/ 	.short	0x0000
        /*0042*/ 	.short	0x0000
        /*0044*/ 	.byte	0x00, 0xf0, 0x11, 0x00


	//----- nvinfo : EIATTR_SPARSE_MMA_MASK
	.align		4
.L_20:
        /*0048*/ 	.byte	0x03, 0x50
        /*004a*/ 	.short	0x0000


	//----- nvinfo : EIATTR_MAXREG_COUNT
	.align		4
        /*004c*/ 	.byte	0x03, 0x1b
        /*004e*/ 	.short	0x00ff


	//----- nvinfo : EIATTR_NUM_BARRIERS
	.align		4
        /*0050*/ 	.byte	0x02, 0x4c
        /*0052*/ 	.byte	0x01
	.zero		1


	//----- nvinfo : EIATTR_EXTERNS
	.align		4
        /*0054*/ 	.byte	0x04, 0x0f
        /*0056*/ 	.short	(.L_22 - .L_21)


	//   ....[0]....
	.align		4
.L_21:
        /*0058*/ 	.word	index@(vprintf)


	//----- nvinfo : EIATTR_MERCURY_ISA_VERSION
	.align		4
.L_22:
        /*005c*/ 	.byte	0x03, 0x5f
        /*005e*/ 	.short	0x0101


	//----- nvinfo : EIATTR_VRC_CTA_INIT_COUNT
	.align		4
        /*0060*/ 	.byte	0x02, 0x4a
	.zero		1
	.zero		1


	//----- nvinfo : EIATTR_SYSCALL_OFFSETS
	.align		4
        /*0064*/ 	.byte	0x04, 0x46
        /*0066*/ 	.short	(.L_24 - .L_23)


	//   ....[0]....
.L_23:
        /*0068*/ 	.word	0x00001e80


	//----- nvinfo : EIATTR_EXIT_INSTR_OFFSETS
	.align		4
.L_24:
        /*006c*/ 	.byte	0x04, 0x1c
        /*006e*/ 	.short	(.L_26 - .L_25)


	//   ....[0]....
.L_25:
        /*0070*/ 	.word	0x00001e90


	//----- nvinfo : EIATTR_CRS_STACK_SIZE
	.align		4
.L_26:
        /*0074*/ 	.byte	0x04, 0x1e
        /*0076*/ 	.short	(.L_28 - .L_27)
.L_27:
        /*0078*/ 	.word	0x00000000


	//----- nvinfo : EIATTR_CBANK_PARAM_SIZE
	.align		4
.L_28:
        /*007c*/ 	.byte	0x03, 0x19
        /*007e*/ 	.short	0x0018


	//----- nvinfo : EIATTR_PARAM_CBANK
	.align		4
        /*0080*/ 	.byte	0x04, 0x0a
        /*0082*/ 	.short	(.L_30 - .L_29)
	.align		4
.L_29:
        /*0084*/ 	.word	index@(.nv.constant0._Z5printifPfS_)
        /*0088*/ 	.short	0x0380
        /*008a*/ 	.short	0x0018


	//----- nvinfo : EIATTR_SW_WAR
	.align		4
.L_30:
        /*008c*/ 	.byte	0x04, 0x36
        /*008e*/ 	.short	(.L_32 - .L_31)
.L_31:
        /*0090*/ 	.word	0x00000008
.L_32:


//--------------------- .nv.callgraph             --------------------------
	.section	.nv.callgraph,"",@"SHT_CUDA_CALLGRAPH"
	.align	4
	.sectionentsize	8
	.align		4
        /*0000*/ 	.word	0x00000000
	.align		4
        /*0004*/ 	.word	0xffffffff
	.align		4
        /*0008*/ 	.word	index@(_Z5printifPfS_)
	.align		4
        /*000c*/ 	.word	index@(vprintf)
	.align		4
        /*0010*/ 	.word	0x00000000
	.align		4
        /*0014*/ 	.word	0xfffffffe
	.align		4
        /*0018*/ 	.word	0x00000000
	.align		4
        /*001c*/ 	.word	0xfffffffd
	.align		4
        /*0020*/ 	.word	0x00000000
	.align		4
        /*0024*/ 	.word	0xfffffffc


//--------------------- .nv.constant4             --------------------------
	.section	.nv.constant4,"a",@progbits
	.align	8
	.align		8
.nv.constant4:
        /*0000*/ 	.dword	vprintf
	.align		8
        /*0008*/ 	.dword	$str


//--------------------- .text._Z5printifPfS_      --------------------------
	.section	.text._Z5printifPfS_,"ax",@progbits
	.align	128
        .global         _Z5printifPfS_
        .type           _Z5printifPfS_,@function
        .size           _Z5printifPfS_,(.L_x_56 - _Z5printifPfS_)
        .other          _Z5printifPfS_,@"STO_CUDA_ENTRY STV_DEFAULT"
_Z5printifPfS_:
.text._Z5printifPfS_:
[----:B------:R-:W0:Y:S01]  /*0000*/  LDC R1, c[0x0][0x37c] ;  /* 0x0000df00ff017b82 */ /* 0x000e220000000800 */
[----:B------:R-:W1:Y:S01]  /*0010*/  S2R R5, SR_TID.X ;  /* 0x0000000000057919 */ /* 0x000e620000002100 */
[----:B------:R-:W2:Y:S06]  /*0020*/  LDCU UR5, c[0x0][0x2fc] ;  /* 0x00005f80ff0577ac */ /* 0x000eac0008000800 */
[----:B------:R-:W1:Y:S01]  /*0030*/  S2UR UR37, SR_CTAID.X ;  /* 0x00000000002579c3 */ /* 0x000e620000002500 */
[----:B0-----:R-:W-:Y:S01]  /*0040*/  VIADD R1, R1, 0xffffffe8 ;  /* 0xffffffe801017836 */ /* 0x001fe20000000000 */
[----:B------:R-:W-:Y:S01]  /*0050*/  BSSY.RECONVERGENT B0, `(.L_x_0) ;  /* 0x00001c7000007945 */ /* 0x000fe20003800200 */
[----:B------:R-:W0:Y:S01]  /*0060*/  LDCU UR38, c[0x0][0x380] ;  /* 0x00007000ff2677ac */ /* 0x000e220008000800 */
[----:B------:R-:W-:-:S04]  /*0070*/  UMOV UR4, 0x400 ;  /* 0x0000040000047882 */ /* 0x000fc80000000000 */
[----:B------:R-:W1:Y:S08]  /*0080*/  LDC R8, c[0x0][0x360] ;  /* 0x0000d800ff087b82 */ /* 0x000e700000000800 */
[----:B------:R-:W3:Y:S01]  /*0090*/  S2UR UR36, SR_CgaCtaId ;  /* 0x00000000002479c3 */ /* 0x000ee20000008800 */
[----:B-1----:R-:W-:-:S05]  /*00a0*/  IMAD R0, R8, UR37, R5 ;  /* 0x0000002508007c24 */ /* 0x002fca000f8e0205 */
[----:B0-----:R-:W-:Y:S01]  /*00b0*/  ISETP.GE.AND P0, PT, R0, UR38, PT ;  /* 0x0000002600007c0c */ /* 0x001fe2000bf06270 */
[----:B---3--:R-:W-:Y:S01]  /*00c0*/  ULEA UR36, UR36, UR4, 0x18 ;  /* 0x0000000424247291 */ /* 0x008fe2000f8ec0ff */
[----:B------:R-:W0:Y:S05]  /*00d0*/  LDCU UR4, c[0x0][0x2f8] ;  /* 0x00005f00ff0477ac */ /* 0x000e2a0008000800 */
[----:B------:R-:W-:-:S06]  /*00e0*/  LEA R2, R5, UR36, 0x2 ;  /* 0x0000002405027c11 */ /* 0x000fcc000f8e10ff */
[----:B------:R1:W3:Y:S01]  /*00f0*/  @P0 LDS R37, [R2] ;  /* 0x0000000002250984 */ /* 0x0002e20000000800 */
[----:B0-----:R-:W-:-:S05]  /*0100*/  IADD3 R6, P1, PT, R1, UR4, RZ ;  /* 0x0000000401067c10 */ /* 0x001fca000ff3e0ff */
[----:B--2---:R-:W-:Y:S01]  /*0110*/  IMAD.X R7, RZ, RZ, UR5, P1 ;  /* 0x00000005ff077e24 */ /* 0x004fe200088e06ff */
[----:B-1----:R-:W-:Y:S07]  /*0120*/  @P0 BRA `(.L_x_1) ;  /* 0x0000001800e40947 */ /* 0x002fee0003800000 */
[----:B------:R-:W0:Y:S08]  /*0130*/  LDC.64 R16, c[0x0][0x358] ;  /* 0x0000d600ff107b82 */ /* 0x000e300000000a00 */
[----:B------:R-:W1:Y:S08]  /*0140*/  LDC.64 R12, c[0x0][0x390] ;  /* 0x0000e400ff0c7b82 */ /* 0x000e700000000a00 */
[----:B------:R-:W2:Y:S01]  /*0150*/  LDC.64 R10, c[0x0][0x388] ;  /* 0x0000e200ff0a7b82 */ /* 0x000ea20000000a00 */
[----:B0-----:R-:W-:-:S02]  /*0160*/  R2UR UR4, R16 ;  /* 0x00000000100472ca */ /* 0x001fc400000e0000 */
[----:B------:R-:W-:Y:S01]  /*0170*/  R2UR UR5, R17 ;  /* 0x00000000110572ca */ /* 0x000fe200000e0000 */
[----:B-1----:R-:W-:-:S12]  /*0180*/  IMAD.WIDE R12, R0, 0x4, R12 ;  /* 0x00000004000c7825 */ /* 0x002fd800078e020c */
[----:B---3--:R-:W3:Y:S01]  /*0190*/  LDG.E R37, desc[UR4][R12.64] ;  /* 0x000000040c257981 */ /* 0x008ee2000c1e1900 */
[----:B--2---:R-:W-:-:S05]  /*01a0*/  IMAD.WIDE R10, R0, 0x4, R10 ;  /* 0x00000004000a7825 */ /* 0x004fca00078e020a */
[----:B------:R0:W5:Y:S01]  /*01b0*/  LDG.E R9, desc[UR4][R10.64] ;  /* 0x000000040a097981 */ /* 0x000162000c1e1900 */
[----:B------:R-:W-:-:S03]  /*01c0*/  UISETP.GE.AND UP0, UPT, UR38, 0x1, UPT ;  /* 0x000000012600788c */ /* 0x000fc6000bf06270 */
[----:B---3--:R0:W-:Y:S06]  /*01d0*/  STS [R2], R37 ;  /* 0x0000002502007388 */ /* 0x0081ec0000000800 */
[----:B------:R-:W-:Y:S05]  /*01e0*/  BRA.U !UP0, `(.L_x_2) ;  /* 0x0000001908b07547 */ /* 0x000fea000b800000 */
[----:B0-----:R-:W0:Y:S01]  /*01f0*/  LDC R10, c[0x0][0x370] ;  /* 0x0000dc00ff0a7b82 */ /* 0x001e220000000800 */
[C---:B------:R-:W-:Y:S01]  /*0200*/  LOP3.LUT R14, R8.reuse, 0xfffffffc, RZ, 0xc0, !PT ;  /* 0xfffffffc080e7812 */ /* 0x040fe200078ec0ff */
[----:B------:R-:W-:Y:S01]  /*0210*/  HFMA2 R15, -RZ, RZ, 0, 0 ;  /* 0x00000000ff0f7431 */ /* 0x000fe200000001ff */
[C---:B------:R-:W-:Y:S02]  /*0220*/  LEA R12, R8.reuse, UR36, 0x2 ;  /* 0x00000024080c7c11 */ /* 0x040fe4000f8e10ff */
[C---:B------:R-:W-:Y:S01]  /*0230*/  LOP3.LUT R11, R8.reuse, 0x3, RZ, 0xc0, !PT ;  /* 0x00000003080b7812 */ /* 0x040fe200078ec0ff */
[----:B------:R-:W-:Y:S01]  /*0240*/  IMAD.MOV R14, RZ, RZ, -R14 ;  /* 0x000000ffff0e7224 */ /* 0x000fe200078e0a0e */
[----:B------:R-:W-:Y:S01]  /*0250*/  LOP3.LUT R13, R8, 0x7fc, RZ, 0xc0, !PT ;  /* 0x000007fc080d7812 */ /* 0x000fe200078ec0ff */
[----:B------:R-:W-:Y:S01]  /*0260*/  IMAD R32, R5, 0x4, R12 ;  /* 0x0000000405207824 */ /* 0x000fe200078e020c */
[----:B------:R-:W-:-:S07]  /*0270*/  IADD3 R33, PT, PT, R12, 0x8, RZ ;  /* 0x000000080c217810 */ /* 0x000fce0007ffe0ff */
.L_x_34:
[----:B-1----:R-:W1:Y:S01]  /*0280*/  LDC.64 R18, c[0x0][0x388] ;  /* 0x0000e200ff127b82 */ /* 0x002e620000000a00 */
[----:B------:R-:W-:Y:S01]  /*0290*/  VIADD R3, R15, UR37 ;  /* 0x000000250f037c36 */ /* 0x000fe20008000000 */
[----:B------:R-:W-:Y:S02]  /*02a0*/  R2UR UR4, R16 ;  /* 0x00000000100472ca */ /* 0x000fe400000e0000 */
[----:B------:R-:W-:Y:S01]  /*02b0*/  R2UR UR5, R17 ;  /* 0x00000000110572ca */ /* 0x000fe200000e0000 */
[----:B------:R-:W-:-:S04]  /*02c0*/  IMAD R3, R3, R8, R5 ;  /* 0x0000000803037224 */ /* 0x000fc800078e0205 */
[----:B-1----:R-:W-:-:S08]  /*02d0*/  IMAD.WIDE R18, R3, 0x4, R18 ;  /* 0x0000000403127825 */ /* 0x002fd000078e0212 */
[----:B--2---:R-:W2:Y:S01]  /*02e0*/  LDG.E R19, desc[UR4][R18.64] ;  /* 0x0000000412137981 */ /* 0x004ea2000c1e1900 */
[----:B------:R-:W-:Y:S05]  /*02f0*/  WARPSYNC.ALL ;  /* 0x0000000000007948 */ /* 0x000fea0003800000 */
[----:B------:R-:W-:Y:S01]  /*0300*/  ISETP.GE.U32.AND P0, PT, R8, 0x4, PT ;  /* 0x000000040800780c */ /* 0x000fe20003f06070 */
[----:B--2---:R1:W-:Y:S01]  /*0310*/  STS [R32], R19 ;  /* 0x0000001320007388 */ /* 0x0043e20000000800 */
[----:B------:R-:W-:Y:S01]  /*0320*/  BAR.SYNC.DEFER_BLOCKING 0x0 ;  /* 0x0000000000007b1d */ /* 0x000fe20000010000 */
[----:B0-----:R-:W-:Y:S01]  /*0330*/  IMAD.IADD R15, R10, 0x1, R15 ;  /* 0x000000010a0f7824 */ /* 0x001fe200078e020f */
[----:B------:R-:W-:Y:S01]  /*0340*/  MOV R3, RZ ;  /* 0x000000ff00037202 */ /* 0x000fe20000000f00 */
[----:B------:R-:W-:-:S03]  /*0350*/  IMAD.MOV.U32 R21, RZ, RZ, 0x40040d93 ;  /* 0x40040d93ff157424 */ /* 0x000fc600078e00ff */
[----:B------:R-:W0:Y:S01]  /*0360*/  LDCU UR4, c[0x0][0x380] ;  /* 0x00007000ff0477ac */ /* 0x000e220008000800 */
[----:B---34-:R1:W2:Y:S01]  /*0370*/  LDS R37, [R2] ;  /* 0x0000000002257984 */ /* 0x0182a20000000800 */
[----:B0-----:R-:W-:Y:S01]  /*0380*/  ISETP.GE.AND P1, PT, R15, UR4, PT ;  /* 0x000000040f007c0c */ /* 0x001fe2000bf26270 */
[----:B------:R-:W-:Y:S02]  /*0390*/  UMOV UR4, 0x1ff62706 ;  /* 0x1ff6270600047882 */ /* 0x000fe40000000000 */
[----:B-1----:R-:W-:Y:S10]  /*03a0*/  @!P0 BRA `(.L_x_3) ;  /* 0x0000000c008c8947 */ /* 0x002ff40003800000 */
[----:B------:R-:W-:Y:S01]  /*03b0*/  MOV R34, R33 ;  /* 0x0000002100227202 */ /* 0x000fe20000000f00 */
[----:B------:R-:W-:-:S07]  /*03c0*/  IMAD.MOV.U32 R35, RZ, RZ, R14 ;  /* 0x000000ffff237224 */ /* 0x000fce00078e000e */
.L_x_20:
[----:B0-----:R-:W0:Y:S01]  /*03d0*/  LDS R4, [R34+-0x8] ;  /* 0xfffff80022047984 */ /* 0x001e220000000800 */
[----:B------:R-:W1:Y:S01]  /*03e0*/  LDC R20, c[0x0][0x384] ;  /* 0x0000e100ff147b82 */ /* 0x000e620000000800 */
[----:B------:R-:W-:Y:S01]  /*03f0*/  BSSY.RECONVERGENT B1, `(.L_x_4) ;  /* 0x000000f000017945 */ /* 0x000fe20003800200 */
[----:B-1----:R-:W1:Y:S01]  /*0400*/  MUFU.RCP R18, R20 ;  /* 0x0000001400127308 */ /* 0x002e620000001000 */
[----:B0----5:R-:W-:Y:S01]  /*0410*/  FADD R3, R9, -R4 ;  /* 0x8000000409037221 */ /* 0x021fe20000000000 */
[----:B-1----:R-:W-:-:S06]  /*0420*/  FFMA R19, R18, -R20, 1 ;  /* 0x3f80000012137423 */ /* 0x002fcc0000000814 */
[----:B------:R-:W0:Y:S01]  /*0430*/  FCHK P0, R3, R20 ;  /* 0x0000001403007302 */ /* 0x000e220000000000 */
[----:B------:R-:W-:-:S04]  /*0440*/  FFMA R18, R18, R19, R18 ;  /* 0x0000001312127223 */ /* 0x000fc80000000012 */
[----:B------:R-:W-:-:S04]  /*0450*/  FFMA R4, R3, R18, RZ ;  /* 0x0000001203047223 */ /* 0x000fc800000000ff */
[----:B------:R-:W-:-:S04]  /*0460*/  FFMA R19, R4, -R20, R3 ;  /* 0x8000001404137223 */ /* 0x000fc80000000003 */
[----:B------:R-:W-:Y:S01]  /*0470*/  FFMA R4, R18, R19, R4 ;  /* 0x0000001312047223 */ /* 0x000fe20000000004 */
[----:B0-----:R-:W-:Y:S06]  /*0480*/  @!P0 BRA `(.L_x_5) ;  /* 0x0000000000148947 */ /* 0x001fec0003800000 */
[----:B------:R-:W0:Y:S01]  /*0490*/  LDCU UR5, c[0x0][0x384] ;  /* 0x00007080ff0577ac */ /* 0x000e220008000800 */
[----:B------:R-:W-:Y:S02]  /*04a0*/  MOV R18, 0x4d0 ;  /* 0x000004d000127802 */ /* 0x000fe40000000f00 */
[----:B0-----:R-:W-:-:S07]  /*04b0*/  MOV R4, UR5 ;  /* 0x0000000500047c02 */ /* 0x001fce0008000f00 */
[----:B--2---:R-:W-:Y:S05]  /*04c0*/  CALL.REL.NOINC `($__internal_1_$__cuda_sm3x_div_rn_noftz_f32_slowpath) ;  /* 0x0000001c00f47944 */ /* 0x004fea0003c00000 */
[----:B------:R-:W-:-:S07]  /*04d0*/  IMAD.MOV.U32 R4, RZ, RZ, R3 ;  /* 0x000000ffff047224 */ /* 0x000fce00078e0003 */
.L_x_5:
[----:B------:R-:W-:Y:S05]  /*04e0*/  BSYNC.RECONVERGENT B1 ;  /* 0x0000000000017941 */ /* 0x000fea0003800200 */
.L_x_4:
[----:B------:R-:W-:Y:S02]  /*04f0*/  HFMA2 R3, -RZ, RZ, 0.96630859375, -0.0022525787353515625 ;  /* 0x3bbb989dff037431 */ /* 0x000fe400000001ff */
[----:B------:R-:W-:Y:S01]  /*0500*/  FMUL.D2 R4, R4, -R4 ;  /* 0x8000000404047220 */ /* 0x000fe20000300000 */
[----:B------:R-:W-:Y:S01]  /*0510*/  IMAD.MOV.U32 R18, RZ, RZ, 0x437c0000 ;  /* 0x437c0000ff127424 */ /* 0x000fe200078e00ff */
[----:B------:R-:W0:Y:S01]  /*0520*/  MUFU.RCP64H R19, 2.5066280364990234375 ;  /* 0x40040d9300137908 */ /* 0x000e220000001800 */
[----:B------:R-:W-:Y:S01]  /*0530*/  MOV R22, 0x1ff62706 ;  /* 0x1ff6270600167802 */ /* 0x000fe20000000f00 */
[----:B------:R-:W-:Y:S01]  /*0540*/  IMAD.MOV.U32 R23, RZ, RZ, 0x40040d93 ;  /* 0x40040d93ff177424 */ /* 0x000fe200078e00ff */
[----:B------:R-:W-:Y:S01]  /*0550*/  BSSY.RECONVERGENT B1, `(.L_x_6) ;  /* 0x000001b000017945 */ /* 0x000fe20003800200 */
[----:B------:R-:W-:-:S04]  /*0560*/  FFMA.SAT R3, R4, R3, 0.5 ;  /* 0x3f00000004037423 */ /* 0x000fc80000002003 */
[----:B------:R-:W-:Y:S01]  /*0570*/  FFMA.RM R3, R3, R18, 12582913 ;  /* 0x4b40000103037423 */ /* 0x000fe20000004012 */
[----:B------:R-:W-:-:S03]  /*0580*/  HFMA2 R18, -RZ, RZ, 0, 5.9604644775390625e-08 ;  /* 0x00000001ff127431 */ /* 0x000fc600000001ff */
[C---:B------:R-:W-:Y:S01]  /*0590*/  FADD R25, R3.reuse, -12583039 ;  /* 0xcb40007f03197421 */ /* 0x040fe20000000000 */
[----:B------:R-:W-:-:S03]  /*05a0*/  IMAD.SHL.U32 R3, R3, 0x800000, RZ ;  /* 0x0080000003037824 */ /* 0x000fc600078e00ff */
[----:B------:R-:W-:Y:S01]  /*05b0*/  FFMA R27, R4, 1.4426950216293334961, -R25 ;  /* 0x3fb8aa3b041b7823 */ /* 0x000fe20000000819 */
[----:B0-----:R-:W-:-:S03]  /*05c0*/  DFMA R24, R18, -R22, 1 ;  /* 0x3ff000001218742b */ /* 0x001fc60000000816 */
[----:B------:R-:W-:-:S05]  /*05d0*/  FFMA R4, R4, 1.925963033500011079e-08, R27 ;  /* 0x32a5706004047823 */ /* 0x000fca000000001b */
[----:B------:R-:W-:Y:S01]  /*05e0*/  DFMA R24, R24, R24, R24 ;  /* 0x000000181818722b */ /* 0x000fe20000000018 */
[----:B------:R-:W0:Y:S07]  /*05f0*/  MUFU.EX2 R4, R4 ;  /* 0x0000000400047308 */ /* 0x000e2e0000000800 */
[----:B------:R-:W-:-:S08]  /*0600*/  DFMA R24, R18, R24, R18 ;  /* 0x000000181218722b */ /* 0x000fd00000000012 */
[----:B------:R-:W-:Y:S01]  /*0610*/  DFMA R26, R24, -R22, 1 ;  /* 0x3ff00000181a742b */ /* 0x000fe20000000816 */
[----:B0-----:R-:W-:-:S04]  /*0620*/  FMUL R3, R3, R4 ;  /* 0x0000000403037220 */ /* 0x001fc80000400000 */
[----:B------:R-:W0:Y:S03]  /*0630*/  F2F.F64.F32 R18, R3 ;  /* 0x0000000300127310 */ /* 0x000e260000201800 */
[----:B------:R-:W-:-:S08]  /*0640*/  DFMA R26, R24, R26, R24 ;  /* 0x0000001a181a722b */ /* 0x000fd00000000018 */
[----:B0-----:R-:W-:Y:S01]  /*0650*/  DMUL R24, R18, R26 ;  /* 0x0000001a12187228 */ /* 0x001fe20000000000 */
[----:B------:R-:W-:-:S07]  /*0660*/  FSETP.GEU.AND P2, PT, |R19|, 6.5827683646048100446e-37, PT ;  /* 0x036000001300780b */ /* 0x000fce0003f4e200 */
[----:B------:R-:W-:-:S08]  /*0670*/  DFMA R22, R24, -R22, R18 ;  /* 0x800000161816722b */ /* 0x000fd00000000012 */
[----:B------:R-:W-:-:S10]  /*0680*/  DFMA R22, R26, R22, R24 ;  /* 0x000000161a16722b */ /* 0x000fd40000000018 */
[----:B------:R-:W-:-:S05]  /*0690*/  FFMA R4, RZ, 2.0633285045623779297, R23 ;  /* 0x40040d93ff047823 */ /* 0x000fca0000000017 */
[----:B------:R-:W-:-:S13]  /*06a0*/  FSETP.GT.AND P0, PT, |R4|, 1.469367938527859385e-39, PT ;  /* 0x001000000400780b */ /* 0x000fda0003f04200 */
[----:B------:R-:W-:Y:S05]  /*06b0*/  @P0 BRA P2, `(.L_x_7) ;  /* 0x0000000000100947 */ /* 0x000fea0001000000 */
[----:B------:R-:W-:Y:S01]  /*06c0*/  MOV R26, R18 ;  /* 0x00000012001a7202 */ /* 0x000fe20000000f00 */
[----:B------:R-:W-:Y:S01]  /*06d0*/  IMAD.MOV.U32 R27, RZ, RZ, R19 ;  /* 0x000000ffff1b7224 */ /* 0x000fe200078e0013 */
[----:B------:R-:W-:-:S07]  /*06e0*/  MOV R4, 0x700 ;  /* 0x0000070000047802 */ /* 0x000fce0000000f00 */
[----:B--2---:R-:W-:Y:S05]  /*06f0*/  CALL.REL.NOINC `($__internal_0_$__cuda_sm20_div_rn_f64_full) ;  /* 0x0000001400e87944 */ /* 0x004fea0003c00000 */
.L_x_7:
[----:B------:R-:W-:Y:S05]  /*0700*/  BSYNC.RECONVERGENT B1 ;  /* 0x0000000000017941 */ /* 0x000fea0003800200 */
.L_x_6:
[----:B------:R-:W2:Y:S01]  /*0710*/  F2F.F32.F64 R22, R22 ;  /* 0x0000001600167310 */ /* 0x000ea20000301000 */
[----:B------:R-:W0:Y:S01]  /*0720*/  LDC R18, c[0x0][0x384] ;  /* 0x0000e100ff127b82 */ /* 0x000e220000000800 */
[----:B------:R-:W-:Y:S01]  /*0730*/  BSSY.RECONVERGENT B1, `(.L_x_8) ;  /* 0x0000012000017945 */ /* 0x000fe20003800200 */
[----:B--2---:R-:W-:-:S05]  /*0740*/  FADD R37, R22, R37 ;  /* 0x0000002516257221 */ /* 0x004fca0000000000 */
[----:B------:R-:W-:Y:S04]  /*0750*/  STS [R2], R37 ;  /* 0x0000002502007388 */ /* 0x000fe80000000800 */
[----:B------:R-:W1:Y:S01]  /*0760*/  LDS R4, [R34+-0x4] ;  /* 0xfffffc0022047984 */ /* 0x000e620000000800 */
[----:B0-----:R-:W0:Y:S02]  /*0770*/  MUFU.RCP R3, R18 ;  /* 0x0000001200037308 */ /* 0x001e240000001000 */
[----:B0-----:R-:W-:-:S04]  /*0780*/  FFMA R20, R3, -R18, 1 ;  /* 0x3f80000003147423 */ /* 0x001fc80000000812 */
[----:B------:R-:W-:Y:S01]  /*0790*/  FFMA R3, R3, R20, R3 ;  /* 0x0000001403037223 */ /* 0x000fe20000000003 */
[----:B-1----:R-:W-:-:S04]  /*07a0*/  FADD R25, R9, -R4 ;  /* 0x8000000409197221 */ /* 0x002fc80000000000 */
[----:B------:R-:W0:Y:S01]  /*07b0*/  FCHK P0, R25, R18 ;  /* 0x0000001219007302 */ /* 0x000e220000000000 */
[----:B------:R-:W-:-:S04]  /*07c0*/  FFMA R4, R3, R25, RZ ;  /* 0x0000001903047223 */ /* 0x000fc800000000ff */
[----:B------:R-:W-:-:S04]  /*07d0*/  FFMA R19, R4, -R18, R25 ;  /* 0x8000001204137223 */ /* 0x000fc80000000019 */
[----:B------:R-:W-:Y:S01]  /*07e0*/  FFMA R3, R3, R19, R4 ;  /* 0x0000001303037223 */ /* 0x000fe20000000004 */
[----:B0-----:R-:W-:Y:S06]  /*07f0*/  @!P0 BRA `(.L_x_9) ;  /* 0x0000000000148947 */ /* 0x001fec0003800000 */
[----:B------:R-:W0:Y:S01]  /*0800*/  LDCU UR5, c[0x0][0x384] ;  /* 0x00007080ff0577ac */ /* 0x000e220008000800 */
[----:B------:R-:W-:Y:S02]  /*0810*/  MOV R3, R25 ;  /* 0x0000001900037202 */ /* 0x000fe40000000f00 */
[----:B------:R-:W-:Y:S01]  /*0820*/  MOV R18, 0x850 ;  /* 0x0000085000127802 */ /* 0x000fe20000000f00 */
[----:B0-----:R-:W-:-:S07]  /*0830*/  IMAD.U32 R4, RZ, RZ, UR5 ;  /* 0x00000005ff047e24 */ /* 0x001fce000f8e00ff */
[----:B------:R-:W-:Y:S05]  /*0840*/  CALL.REL.NOINC `($__internal_1_$__cuda_sm3x_div_rn_noftz_f32_slowpath) ;  /* 0x0000001c00147944 */ /* 0x000fea0003c00000 */
.L_x_9:
[----:B------:R-:W-:Y:S05]  /*0850*/  BSYNC.RECONVERGENT B1 ;  /* 0x0000000000017941 */ /* 0x000fea0003800200 */
.L_x_8:
[----:B------:R-:W-:Y:S02]  /*0860*/  HFMA2 R4, -RZ, RZ, 0.96630859375, -0.0022525787353515625 ;  /* 0x3bbb989dff047431 */ /* 0x000fe400000001ff */
[----:B------:R-:W-:Y:S01]  /*0870*/  FMUL.D2 R3, R3, -R3 ;  /* 0x8000000303037220 */ /* 0x000fe20000300000 */
[----:B------:R-:W0:Y:S01]  /*0880*/  MUFU.RCP64H R23, 2.5066280364990234375 ;  /* 0x40040d9300177908 */ /* 0x000e220000001800 */
[----:B------:R-:W-:Y:S02]  /*0890*/  IMAD.MOV.U32 R19, RZ, RZ, 0x437c0000 ;  /* 0x437c0000ff137424 */ /* 0x000fe400078e00ff */
[----:B------:R-:W-:Y:S01]  /*08a0*/  HFMA2 R22, -RZ, RZ, 0, 5.9604644775390625e-08 ;  /* 0x00000001ff167431 */ /* 0x000fe200000001ff */
[----:B------:R-:W-:Y:S01]  /*08b0*/  MOV R24, 0x1ff62706 ;  /* 0x1ff6270600187802 */ /* 0x000fe20000000f00 */
[----:B------:R-:W-:Y:S01]  /*08c0*/  IMAD.MOV.U32 R25, RZ, RZ, 0x40040d93 ;  /* 0x40040d93ff197424 */ /* 0x000fe200078e00ff */
[----:B------:R-:W-:Y:S01]  /*08d0*/  BSSY.RECONVERGENT B1, `(.L_x_10) ;  /* 0x000001a000017945 */ /* 0x000fe20003800200 */
[----:B------:R-:W-:-:S04]  /*08e0*/  FFMA.SAT R4, R3, R4, 0.5 ;  /* 0x3f00000003047423 */ /* 0x000fc80000002004 */
[----:B------:R-:W-:-:S04]  /*08f0*/  FFMA.RM R4, R4, R19, 12582913 ;  /* 0x4b40000104047423 */ /* 0x000fc80000004013 */
[C---:B------:R-:W-:Y:S01]  /*0900*/  FADD R18, R4.reuse, -12583039 ;  /* 0xcb40007f04127421 */ /* 0x040fe20000000000 */
[----:B------:R-:W-:-:S03]  /*0910*/  IMAD.SHL.U32 R4, R4, 0x800000, RZ ;  /* 0x0080000004047824 */ /* 0x000fc600078e00ff */
[----:B------:R-:W-:Y:S01]  /*0920*/  FFMA R20, R3, 1.4426950216293334961, -R18 ;  /* 0x3fb8aa3b03147823 */ /* 0x000fe20000000812 */
[----:B0-----:R-:W-:-:S03]  /*0930*/  DFMA R18, R22, -R24, 1 ;  /* 0x3ff000001612742b */ /* 0x001fc60000000818 */
[----:B------:R-:W-:-:S04]  /*0940*/  FFMA R20, R3, 1.925963033500011079e-08, R20 ;  /* 0x32a5706003147823 */ /* 0x000fc80000000014 */
[----:B------:R-:W0:Y:S01]  /*0950*/  MUFU.EX2 R3, R20 ;  /* 0x0000001400037308 */ /* 0x000e220000000800 */
[----:B------:R-:W-:-:S08]  /*0960*/  DFMA R18, R18, R18, R18 ;  /* 0x000000121212722b */ /* 0x000fd00000000012 */
[----:B------:R-:W-:Y:S01]  /*0970*/  DFMA R18, R22, R18, R22 ;  /* 0x000000121612722b */ /* 0x000fe20000000016 */
[----:B0-----:R-:W-:-:S07]  /*0980*/  FMUL R3, R4, R3 ;  /* 0x0000000304037220 */ /* 0x001fce0000400000 */
[C---:B------:R-:W-:Y:S01]  /*0990*/  DFMA R22, R18.reuse, -R24, 1 ;  /* 0x3ff000001216742b */ /* 0x040fe20000000818 */
[----:B------:R-:W0:Y:S07]  /*09a0*/  F2F.F64.F32 R26, R3 ;  /* 0x00000003001a7310 */ /* 0x000e2e0000201800 */
        /* <DEDUP_REMOVED lines=8> */
[----:B------:R-:W-:-:S07]  /*0a30*/  MOV R4, 0xa50 ;  /* 0x00000a5000047802 */ /* 0x000fce0000000f00 */
[----:B------:R-:W-:Y:S05]  /*0a40*/  CALL.REL.NOINC `($__internal_0_$__cuda_sm20_div_rn_f64_full) ;  /* 0x0000001400147944 */ /* 0x000fea0003c00000 */
[----:B------:R-:W-:Y:S01]  /*0a50*/  MOV R18, R22 ;  /* 0x0000001600127202 */ /* 0x000fe20000000f00 */
[----:B------:R-:W-:-:S07]  /*0a60*/  IMAD.MOV.U32 R19, RZ, RZ, R23 ;  /* 0x000000ffff137224 */ /* 0x000fce00078e0017 */
.L_x_11:
[----:B------:R-:W-:Y:S05]  /*0a70*/  BSYNC.RECONVERGENT B1 ;  /* 0x0000000000017941 */ /* 0x000fea0003800200 */
.L_x_10:
[----:B------:R-:W0:Y:S01]  /*0a80*/  F2F.F32.F64 R18, R18 ;  /* 0x0000001200127310 */ /* 0x000e220000301000 */
[----:B------:R-:W1:Y:S01]  /*0a90*/  LDC R20, c[0x0][0x384] ;  /* 0x0000e100ff147b82 */ /* 0x000e620000000800 */
[----:B------:R-:W-:Y:S01]  /*0aa0*/  BSSY.RECONVERGENT B1, `(.L_x_12) ;  /* 0x0000012000017945 */ /* 0x000fe20003800200 */
[----:B0-----:R-:W-:-:S05]  /*0ab0*/  FADD R37, R37, R18 ;  /* 0x0000001225257221 */ /* 0x001fca0000000000 */
[----:B------:R-:W-:Y:S04]  /*0ac0*/  STS [R2], R37 ;  /* 0x0000002502007388 */ /* 0x000fe80000000800 */
[----:B------:R-:W0:Y:S01]  /*0ad0*/  LDS R4, [R34] ;  /* 0x0000000022047984 */ /* 0x000e220000000800 */
[----:B-1----:R-:W1:Y:S02]  /*0ae0*/  MUFU.RCP R3, R20 ;  /* 0x0000001400037308 */ /* 0x002e640000001000 */
[----:B-1----:R-:W-:-:S04]  /*0af0*/  FFMA R22, R3, -R20, 1 ;  /* 0x3f80000003167423 */ /* 0x002fc80000000814 */
[----:B------:R-:W-:Y:S01]  /*0b00*/  FFMA R3, R3, R22, R3 ;  /* 0x0000001603037223 */ /* 0x000fe20000000003 */
[----:B0-----:R-:W-:-:S04]  /*0b10*/  FADD R23, R9, -R4 ;  /* 0x8000000409177221 */ /* 0x001fc80000000000 */
        /* <DEDUP_REMOVED lines=10> */
.L_x_13:
[----:B------:R-:W-:Y:S05]  /*0bc0*/  BSYNC.RECONVERGENT B1 ;  /* 0x0000000000017941 */ /* 0x000fea0003800200 */
.L_x_12:
        /* <DEDUP_REMOVED lines=33> */
.L_x_15:
[----:B------:R-:W-:Y:S05]  /*0de0*/  BSYNC.RECONVERGENT B1 ;  /* 0x0000000000017941 */ /* 0x000fea0003800200 */
.L_x_14:
[----:B------:R-:W0:Y:S01]  /*0df0*/  F2F.F32.F64 R18, R18 ;  /* 0x0000001200127310 */ /* 0x000e220000301000 */
[----:B------:R-:W1:Y:S01]  /*0e00*/  LDC R20, c[0x0][0x384] ;  /* 0x0000e100ff147b82 */ /* 0x000e620000000800 */
[----:B------:R-:W-:Y:S01]  /*0e10*/  BSSY.RECONVERGENT B1, `(.L_x_16) ;  /* 0x0000012000017945 */ /* 0x000fe20003800200 */
[----:B0-----:R-:W-:-:S05]  /*0e20*/  FADD R37, R37, R18 ;  /* 0x0000001225257221 */ /* 0x001fca0000000000 */
[----:B------:R-:W-:Y:S04]  /*0e30*/  STS [R2], R37 ;  /* 0x0000002502007388 */ /* 0x000fe80000000800 */
[----:B------:R-:W0:Y:S01]  /*0e40*/  LDS R4, [R34+0x4] ;  /* 0x0000040022047984 */ /* 0x000e220000000800 */
        /* <DEDUP_REMOVED lines=14> */
.L_x_17:
[----:B------:R-:W-:Y:S05]  /*0f30*/  BSYNC.RECONVERGENT B1 ;  /* 0x0000000000017941 */ /* 0x000fea0003800200 */
.L_x_16:
        /* <DEDUP_REMOVED lines=33> */
.L_x_19:
[----:B------:R-:W-:Y:S05]  /*1150*/  BSYNC.RECONVERGENT B1 ;  /* 0x0000000000017941 */ /* 0x000fea0003800200 */
.L_x_18:
[----:B------:R-:W0:Y:S01]  /*1160*/  F2F.F32.F64 R18, R18 ;  /* 0x0000001200127310 */ /* 0x000e220000301000 */
[----:B------:R-:W-:Y:S01]  /*1170*/  IADD3 R35, PT, PT, R35, 0x4, RZ ;  /* 0x0000000423237810 */ /* 0x000fe20007ffe0ff */
[----:B------:R-:W-:-:S03]  /*1180*/  VIADD R34, R34, 0x10 ;  /* 0x0000001022227836 */ /* 0x000fc60000000000 */
[----:B------:R-:W-:Y:S01]  /*1190*/  ISETP.NE.AND P0, PT, R35, RZ, PT ;  /* 0x000000ff2300720c */ /* 0x000fe20003f05270 */
[----:B0-----:R-:W-:-:S05]  /*11a0*/  FADD R37, R37, R18 ;  /* 0x0000001225257221 */ /* 0x001fca0000000000 */
[----:B------:R0:W-:Y:S07]  /*11b0*/  STS [R2], R37 ;  /* 0x0000002502007388 */ /* 0x0001ee0000000800 */
[----:B------:R-:W-:Y:S05]  /*11c0*/  @P0 BRA `(.L_x_20) ;  /* 0xfffffff000800947 */ /* 0x000fea000383ffff */
[----:B------:R-:W-:-:S07]  /*11d0*/  MOV R3, R13 ;  /* 0x0000000d00037202 */ /* 0x000fce0000000f00 */
.L_x_3:
[----:B------:R-:W-:-:S13]  /*11e0*/  ISETP.NE.AND P0, PT, R11, RZ, PT ;  /* 0x000000ff0b00720c */ /* 0x000fda0003f05270 */
[----:B------:R-:W-:Y:S05]  /*11f0*/  @!P0 BRA `(.L_x_21) ;  /* 0x0000000800a88947 */ /* 0x000fea0003800000 */
[----:B------:R-:W-:Y:S01]  /*1200*/  IMAD R34, R3, 0x4, R12 ;  /* 0x0000000403227824 */ /* 0x000fe200078e020c */
[----:B------:R-:W1:Y:S01]  /*1210*/  LDC R18, c[0x0][0x384] ;  /* 0x0000e100ff127b82 */ /* 0x000e620000000800 */
[----:B------:R-:W-:Y:S01]  /*1220*/  BSSY.RECONVERGENT B1, `(.L_x_22) ;  /* 0x0000011000017945 */ /* 0x000fe20003800200 */
[----:B------:R-:W-:Y:S02]  /*1230*/  ISETP.NE.AND P2, PT, R11, 0x1, PT ;  /* 0x000000010b00780c */ /* 0x000fe40003f45270 */
[----:B------:R-:W3:Y:S01]  /*1240*/  LDS R4, [R34] ;  /* 0x0000000022047984 */ /* 0x000ee20000000800 */
[----:B-1----:R-:W1:Y:S02]  /*1250*/  MUFU.RCP R3, R18 ;  /* 0x0000001200037308 */ /* 0x002e640000001000 */
[----:B-1----:R-:W-:Y:S01]  /*1260*/  FFMA R20, R3, -R18, 1 ;  /* 0x3f80000003147423 */ /* 0x002fe20000000812 */
[----:B---3-5:R-:W-:-:S03]  /*1270*/  FADD R23, R9, -R4 ;  /* 0x8000000409177221 */ /* 0x028fc60000000000 */
[----:B------:R-:W-:Y:S02]  /*1280*/  FFMA R3, R3, R20, R3 ;  /* 0x0000001403037223 */ /* 0x000fe40000000003 */
[----:B------:R-:W1:Y:S02]  /*1290*/  FCHK P0, R23, R18 ;  /* 0x0000001217007302 */ /* 0x000e640000000000 */
[----:B------:R-:W-:-:S04]  /*12a0*/  FFMA R4, R3, R23, RZ ;  /* 0x0000001703047223 */ /* 0x000fc800000000ff */
[----:B------:R-:W-:-:S04]  /*12b0*/  FFMA R19, R4, -R18, R23 ;  /* 0x8000001204137223 */ /* 0x000fc80000000017 */
[----:B------:R-:W-:Y:S01]  /*12c0*/  FFMA R3, R3, R19, R4 ;  /* 0x0000001303037223 */ /* 0x000fe20000000004 */
[----:B-1----:R-:W-:Y:S06]  /*12d0*/  @!P0 BRA `(.L_x_23) ;  /* 0x0000000000148947 */ /* 0x002fec0003800000 */
[----:B------:R-:W1:Y:S01]  /*12e0*/  LDCU UR5, c[0x0][0x384] ;  /* 0x00007080ff0577ac */ /* 0x000e620008000800 */
[----:B------:R-:W-:Y:S02]  /*12f0*/  MOV R3, R23 ;  /* 0x0000001700037202 */ /* 0x000fe40000000f00 */
[----:B------:R-:W-:Y:S01]  /*1300*/  MOV R18, 0x1330 ;  /* 0x0000133000127802 */ /* 0x000fe20000000f00 */
[----:B-1----:R-:W-:-:S07]  /*1310*/  IMAD.U32 R4, RZ, RZ, UR5 ;  /* 0x00000005ff047e24 */ /* 0x002fce000f8e00ff */
[----:B0-2---:R-:W-:Y:S05]  /*1320*/  CALL.REL.NOINC `($__internal_1_$__cuda_sm3x_div_rn_noftz_f32_slowpath) ;  /* 0x00000010005c7944 */ /* 0x005fea0003c00000 */
.L_x_23:
[----:B------:R-:W-:Y:S05]  /*1330*/  BSYNC.RECONVERGENT B1 ;  /* 0x0000000000017941 */ /* 0x000fea0003800200 */
.L_x_22:
[----:B------:R-:W-:Y:S02]  /*1340*/  HFMA2 R4, -RZ, RZ, 0.96630859375, -0.0022525787353515625 ;  /* 0x3bbb989dff047431 */ /* 0x000fe400000001ff */
[----:B------:R-:W-:Y:S01]  /*1350*/  FMUL.D2 R3, R3, -R3 ;  /* 0x8000000303037220 */ /* 0x000fe20000300000 */
[----:B------:R-:W1:Y:S01]  /*1360*/  MUFU.RCP64H R23, 2.5066280364990234375 ;  /* 0x40040d9300177908 */ /* 0x000e620000001800 */
[----:B------:R-:W-:Y:S02]  /*1370*/  IMAD.MOV.U32 R19, RZ, RZ, 0x437c0000 ;  /* 0x437c0000ff137424 */ /* 0x000fe400078e00ff */
[----:B------:R-:W-:Y:S01]  /*1380*/  HFMA2 R22, -RZ, RZ, 0, 5.9604644775390625e-08 ;  /* 0x00000001ff167431 */ /* 0x000fe200000001ff */
[----:B------:R-:W-:Y:S01]  /*1390*/  MOV R18, 0x1ff62706 ;  /* 0x1ff6270600127802 */ /* 0x000fe20000000f00 */
[----:B------:R-:W-:Y:S01]  /*13a0*/  BSSY.RECONVERGENT B1, `(.L_x_24) ;  /* 0x000001b000017945 */ /* 0x000fe20003800200 */
[----:B------:R-:W-:-:S04]  /*13b0*/  FFMA.SAT R4, R3, R4, 0.5 ;  /* 0x3f00000003047423 */ /* 0x000fc80000002004 */
[----:B------:R-:W-:Y:S01]  /*13c0*/  FFMA.RM R4, R4, R19, 12582913 ;  /* 0x4b40000104047423 */ /* 0x000fe20000004013 */
[----:B------:R-:W-:-:S03]  /*13d0*/  IMAD.MOV.U32 R19, RZ, RZ, 0x40040d93 ;  /* 0x40040d93ff137424 */ /* 0x000fc600078e00ff */
[C---:B------:R-:W-:Y:S01]  /*13e0*/  FADD R20, R4.reuse, -12583039 ;  /* 0xcb40007f04147421 */ /* 0x040fe20000000000 */
[----:B------:R-:W-:Y:S02]  /*13f0*/  IMAD.SHL.U32 R4, R4, 0x800000, RZ ;  /* 0x0080000004047824 */ /* 0x000fe400078e00ff */
[----:B-1----:R-:W-:Y:S01]  /*1400*/  DFMA R24, R22, -R18, 1 ;  /* 0x3ff000001618742b */ /* 0x002fe20000000812 */
[----:B------:R-:W-:-:S04]  /*1410*/  FFMA R20, R3, 1.4426950216293334961, -R20 ;  /* 0x3fb8aa3b03147823 */ /* 0x000fc80000000814 */
[----:B------:R-:W-:-:S03]  /*1420*/  FFMA R20, R3, 1.925963033500011079e-08, R20 ;  /* 0x32a5706003147823 */ /* 0x000fc60000000014 */
[----:B------:R-:W-:Y:S01]  /*1430*/  DFMA R24, R24, R24, R24 ;  /* 0x000000181818722b */ /* 0x000fe20000000018 */
[----:B------:R-:W1:Y:S07]  /*1440*/  MUFU.EX2 R3, R20 ;  /* 0x0000001400037308 */ /* 0x000e6e0000000800 */
[----:B------:R-:W-:-:S08]  /*1450*/  DFMA R22, R22, R24, R22 ;  /* 0x000000181616722b */ /* 0x000fd00000000016 */
[----:B------:R-:W-:Y:S01]  /*1460*/  DFMA R24, R22, -R18, 1 ;  /* 0x3ff000001618742b */ /* 0x000fe20000000812 */
[----:B-1----:R-:W-:-:S04]  /*1470*/  FMUL R3, R4, R3 ;  /* 0x0000000304037220 */ /* 0x002fc80000400000 */
[----:B------:R-:W1:Y:S03]  /*1480*/  F2F.F64.F32 R26, R3 ;  /* 0x00000003001a7310 */ /* 0x000e660000201800 */
[----:B------:R-:W-:-:S08]  /*1490*/  DFMA R24, R22, R24, R22 ;  /* 0x000000181618722b */ /* 0x000fd00000000016 */
[----:B-1----:R-:W-:Y:S01]  /*14a0*/  DMUL R22, R24, R26 ;  /* 0x0000001a18167228 */ /* 0x002fe20000000000 */
[----:B------:R-:W-:-:S07]  /*14b0*/  FSETP.GEU.AND P3, PT, |R27|, 6.5827683646048100446e-37, PT ;  /* 0x036000001b00780b */ /* 0x000fce0003f6e200 */
[----:B------:R-:W-:-:S08]  /*14c0*/  DFMA R18, R22, -R18, R26 ;  /* 0x800000121612722b */ /* 0x000fd0000000001a */
[----:B------:R-:W-:-:S10]  /*14d0*/  DFMA R18, R24, R18, R22 ;  /* 0x000000121812722b */ /* 0x000fd40000000016 */
[----:B------:R-:W-:-:S05]  /*14e0*/  FFMA R4, RZ, 2.0633285045623779297, R19 ;  /* 0x40040d93ff047823 */ /* 0x000fca0000000013 */
[----:B------:R-:W-:-:S13]  /*14f0*/  FSETP.GT.AND P0, PT, |R4|, 1.469367938527859385e-39, PT ;  /* 0x001000000400780b */ /* 0x000fda0003f04200 */
[----:B------:R-:W-:Y:S05]  /*1500*/  @P0 BRA P3, `(.L_x_25) ;  /* 0x0000000000100947 */ /* 0x000fea0001800000 */
[----:B------:R-:W-:-:S07]  /*1510*/  MOV R4, 0x1530 ;  /* 0x0000153000047802 */ /* 0x000fce0000000f00 */
[----:B0-2---:R-:W-:Y:S05]  /*1520*/  CALL.REL.NOINC `($__internal_0_$__cuda_sm20_div_rn_f64_full) ;  /* 0x00000008005c7944 */ /* 0x005fea0003c00000 */
[----:B------:R-:W-:Y:S01]  /*1530*/  MOV R18, R22 ;  /* 0x0000001600127202 */ /* 0x000fe20000000f00 */
[----:B------:R-:W-:-:S07]  /*1540*/  IMAD.MOV.U32 R19, RZ, RZ, R23 ;  /* 0x000000ffff137224 */ /* 0x000fce00078e0017 */
.L_x_25:
[----:B------:R-:W-:Y:S05]  /*1550*/  BSYNC.RECONVERGENT B1 ;  /* 0x0000000000017941 */ /* 0x000fea0003800200 */
.L_x_24:
[----:B------:R-:W0:Y:S02]  /*1560*/  F2F.F32.F64 R18, R18 ;  /* 0x0000001200127310 */ /* 0x000e240000301000 */
[----:B0-2---:R-:W-:-:S05]  /*1570*/  FADD R37, R37, R18 ;  /* 0x0000001225257221 */ /* 0x005fca0000000000 */
[----:B------:R1:W-:Y:S01]  /*1580*/  STS [R2], R37 ;  /* 0x0000002502007388 */ /* 0x0003e20000000800 */
[----:B------:R-:W-:Y:S05]  /*1590*/  @!P2 BRA `(.L_x_21) ;  /* 0x0000000400c0a947 */ /* 0x000fea0003800000 */
[----:B------:R-:W0:Y:S01]  /*15a0*/  LDS R4, [R34+0x4] ;  /* 0x0000040022047984 */ /* 0x000e220000000800 */
[----:B------:R-:W2:Y:S01]  /*15b0*/  LDC R18, c[0x0][0x384] ;  /* 0x0000e100ff127b82 */ /* 0x000ea20000000800 */
[----:B------:R-:W-:Y:S01]  /*15c0*/  BSSY.RECONVERGENT B1, `(.L_x_26) ;  /* 0x0000010000017945 */ /* 0x000fe20003800200 */
[----:B------:R-:W-:Y:S01]  /*15d0*/  ISETP.NE.AND P2, PT, R11, 0x2, PT ;  /* 0x000000020b00780c */ /* 0x000fe20003f45270 */
[----:B--2---:R-:W2:Y:S01]  /*15e0*/  MUFU.RCP R3, R18 ;  /* 0x0000001200037308 */ /* 0x004ea20000001000 */
[----:B0-----:R-:W-:Y:S01]  /*15f0*/  FADD R23, R9, -R4 ;  /* 0x8000000409177221 */ /* 0x001fe20000000000 */
[----:B--2---:R-:W-:-:S06]  /*1600*/  FFMA R20, R3, -R18, 1 ;  /* 0x3f80000003147423 */ /* 0x004fcc0000000812 */
[----:B------:R-:W0:Y:S01]  /*1610*/  FCHK P0, R23, R18 ;  /* 0x0000001217007302 */ /* 0x000e220000000000 */
[----:B------:R-:W-:-:S04]  /*1620*/  FFMA R3, R3, R20, R3 ;  /* 0x0000001403037223 */ /* 0x000fc80000000003 */
        /* <DEDUP_REMOVED lines=8> */
[----:B-1----:R-:W-:Y:S05]  /*16b0*/  CALL.REL.NOINC `($__internal_1_$__cuda_sm3x_div_rn_noftz_f32_slowpath) ;  /* 0x0000000c00787944 */ /* 0x002fea0003c00000 */
.L_x_27:
[----:B------:R-:W-:Y:S05]  /*16c0*/  BSYNC.RECONVERGENT B1 ;  /* 0x0000000000017941 */ /* 0x000fea0003800200 */
.L_x_26:
[----:B------:R-:W-:Y:S02]  /*16d0*/  HFMA2 R4, -RZ, RZ, 0.96630859375, -0.0022525787353515625 ;  /* 0x3bbb989dff047431 */ /* 0x000fe400000001ff */
[----:B------:R-:W-:Y:S01]  /*16e0*/  FMUL.D2 R3, R3, -R3 ;  /* 0x8000000303037220 */ /* 0x000fe20000300000 */
[----:B------:R-:W0:Y:S01]  /*16f0*/  MUFU.RCP64H R23, 2.5066280364990234375 ;  /* 0x40040d9300177908 */ /* 0x000e220000001800 */
        /* <DEDUP_REMOVED lines=9> */
[----:B0-----:R-:W-:Y:S01]  /*1790*/  DFMA R24, R22, -R18, 1 ;  /* 0x3ff000001618742b */ /* 0x001fe20000000812 */
[----:B------:R-:W-:-:S04]  /*17a0*/  FFMA R20, R3, 1.4426950216293334961, -R20 ;  /* 0x3fb8aa3b03147823 */ /* 0x000fc80000000814 */
[----:B------:R-:W-:-:S03]  /*17b0*/  FFMA R20, R3, 1.925963033500011079e-08, R20 ;  /* 0x32a5706003147823 */ /* 0x000fc60000000014 */
        /* <DEDUP_REMOVED lines=15> */
[----:B-1----:R-:W-:Y:S05]  /*18b0*/  CALL.REL.NOINC `($__internal_0_$__cuda_sm20_div_rn_f64_full) ;  /* 0x0000000400787944 */ /* 0x002fea0003c00000 */
[----:B------:R-:W-:Y:S01]  /*18c0*/  MOV R18, R22 ;  /* 0x0000001600127202 */ /* 0x000fe20000000f00 */
[----:B------:R-:W-:-:S07]  /*18d0*/  IMAD.MOV.U32 R19, RZ, RZ, R23 ;  /* 0x000000ffff137224 */ /* 0x000fce00078e0017 */
.L_x_29:
[----:B------:R-:W-:Y:S05]  /*18e0*/  BSYNC.RECONVERGENT B1 ;  /* 0x0000000000017941 */ /* 0x000fea0003800200 */
.L_x_28:
[----:B------:R-:W1:Y:S02]  /*18f0*/  F2F.F32.F64 R18, R18 ;  /* 0x0000001200127310 */ /* 0x000e640000301000 */
[----:B-1----:R-:W-:-:S05]  /*1900*/  FADD R37, R37, R18 ;  /* 0x0000001225257221 */ /* 0x002fca0000000000 */
[----:B------:R3:W-:Y:S01]  /*1910*/  STS [R2], R37 ;  /* 0x0000002502007388 */ /* 0x0007e20000000800 */
[----:B------:R-:W-:Y:S05]  /*1920*/  @!P2 BRA `(.L_x_21) ;  /* 0x0000000000dca947 */ /* 0x000fea0003800000 */
[----:B------:R-:W0:Y:S01]  /*1930*/  LDS R34, [R34+0x8] ;  /* 0x0000080022227984 */ /* 0x000e220000000800 */
[----:B------:R-:W1:Y:S01]  /*1940*/  LDC R18, c[0x0][0x384] ;  /* 0x0000e100ff127b82 */ /* 0x000e620000000800 */
[----:B------:R-:W-:Y:S01]  /*1950*/  BSSY.RECONVERGENT B1, `(.L_x_30) ;  /* 0x000000f000017945 */ /* 0x000fe20003800200 */
[----:B-1----:R-:W1:Y:S01]  /*1960*/  MUFU.RCP R3, R18 ;  /* 0x0000001200037308 */ /* 0x002e620000001000 */
[----:B0-----:R-:W-:Y:S01]  /*1970*/  FADD R23, R9, -R34 ;  /* 0x8000002209177221 */ /* 0x001fe20000000000 */
        /* <DEDUP_REMOVED lines=11> */
[----:B---3--:R-:W-:Y:S05]  /*1a30*/  CALL.REL.NOINC `($__internal_1_$__cuda_sm3x_div_rn_noftz_f32_slowpath) ;  /* 0x0000000800987944 */ /* 0x008fea0003c00000 */
.L_x_31:
[----:B------:R-:W-:Y:S05]  /*1a40*/  BSYNC.RECONVERGENT B1 ;  /* 0x0000000000017941 */ /* 0x000fea0003800200 */
.L_x_30:
        /* <DEDUP_REMOVED lines=30> */
[----:B---3--:R-:W-:Y:S05]  /*1c30*/  CALL.REL.NOINC `($__internal_0_$__cuda_sm20_div_rn_f64_full) ;  /* 0x0000000000987944 */ /* 0x008fea0003c00000 */
[----:B------:R-:W-:Y:S01]  /*1c40*/  MOV R18, R22 ;  /* 0x0000001600127202 */ /* 0x000fe20000000f00 */
[----:B------:R-:W-:-:S07]  /*1c50*/  IMAD.MOV.U32 R19, RZ, RZ, R23 ;  /* 0x000000ffff137224 */ /* 0x000fce00078e0017 */
.L_x_33:
[----:B------:R-:W-:Y:S05]  /*1c60*/  BSYNC.RECONVERGENT B1 ;  /* 0x0000000000017941 */ /* 0x000fea0003800200 */
.L_x_32:
[----:B------:R-:W3:Y:S02]  /*1c70*/  F2F.F32.F64 R18, R18 ;  /* 0x0000001200127310 */ /* 0x000ee40000301000 */
[----:B---3--:R-:W-:-:S05]  /*1c80*/  FADD R37, R37, R18 ;  /* 0x0000001225257221 */ /* 0x008fca0000000000 */
[----:B------:R4:W-:Y:S02]  /*1c90*/  STS [R2], R37 ;  /* 0x0000002502007388 */ /* 0x0009e40000000800 */
.L_x_21:
[----:B------:R-:W-:Y:S05]  /*1ca0*/  @!P1 BRA `(.L_x_34) ;  /* 0xffffffe400749947 */ /* 0x000fea000383ffff */
.L_x_2:
[----:B-----5:R-:W0:Y:S02]  /*1cb0*/  F2F.F64.F32 R8, R9 ;  /* 0x0000000900087310 */ /* 0x020e240000201800 */
.L_x_1:
[----:B------:R-:W-:Y:S05]  /*1cc0*/  BSYNC.RECONVERGENT B0 ;  /* 0x0000000000007941 */ /* 0x000fea0003800200 */
.L_x_0:
[----:B------:R-:W5:Y:S01]  /*1cd0*/  LDCU.64 UR4, c[0x0][0x380] ;  /* 0x00007000ff0477ac */ /* 0x000f620008000a00 */
[----:B------:R-:W-:Y:S01]  /*1ce0*/  BSSY.RECONVERGENT B0, `(.L_x_35) ;  /* 0x000000e000007945 */ /* 0x000fe20003800200 */
[----:B-----5:R-:W-:-:S05]  /*1cf0*/  I2FP.F32.S32 R3, UR4 ;  /* 0x0000000400037c45 */ /* 0x020fca0008201400 */
[----:B------:R-:W-:-:S04]  /*1d00*/  FMUL R4, R3, UR5 ;  /* 0x0000000503047c20 */ /* 0x000fc80008400000 */
[----:B------:R-:W0:Y:S08]  /*1d10*/  MUFU.RCP R3, R4 ;  /* 0x0000000400037308 */ /* 0x000e300000001000 */
[----:B--23--:R-:W2:Y:S01]  /*1d20*/  FCHK P0, R37, R4 ;  /* 0x0000000425007302 */ /* 0x00cea20000000000 */
[----:B0-----:R-:W-:-:S04]  /*1d30*/  FFMA R10, -R4, R3, 1 ;  /* 0x3f800000040a7423 */ /* 0x001fc80000000103 */
[----:B------:R-:W-:-:S04]  /*1d40*/  FFMA R3, R3, R10, R3 ;  /* 0x0000000a03037223 */ /* 0x000fc80000000003 */
[----:B------:R-:W-:-:S04]  /*1d50*/  FFMA R5, R3, R37, RZ ;  /* 0x0000002503057223 */ /* 0x000fc800000000ff */
[----:B------:R-:W-:-:S04]  /*1d60*/  FFMA R10, -R4, R5, R37 ;  /* 0x00000005040a7223 */ /* 0x000fc80000000125 */
[----:B------:R-:W-:Y:S01]  /*1d70*/  FFMA R3, R3, R10, R5 ;  /* 0x0000000a03037223 */ /* 0x000fe20000000005 */
[----:B--2---:R-:W-:Y:S06]  /*1d80*/  @!P0 BRA `(.L_x_36) ;  /* 0x00000000000c8947 */ /* 0x004fec0003800000 */
[----:B------:R-:W-:Y:S02]  /*1d90*/  MOV R3, R37 ;  /* 0x0000002500037202 */ /* 0x000fe40000000f00 */
[----:B------:R-:W-:-:S07]  /*1da0*/  MOV R18, 0x1dc0 ;  /* 0x00001dc000127802 */ /* 0x000fce0000000f00 */
[----:B-1--4-:R-:W-:Y:S05]  /*1db0*/  CALL.REL.NOINC `($__internal_1_$__cuda_sm3x_div_rn_noftz_f32_slowpath) ;  /* 0x0000000400b87944 */ /* 0x012fea0003c00000 */
.L_x_36:
[----:B------:R-:W-:Y:S05]  /*1dc0*/  BSYNC.RECONVERGENT B0 ;  /* 0x0000000000007941 */ /* 0x000fea0003800200 */
.L_x_35:
[----:B------:R-:W0:Y:S01]  /*1dd0*/  F2F.F64.F32 R10, R3 ;  /* 0x00000003000a7310 */ /* 0x000e220000201800 */
[----:B------:R-:W-:Y:S01]  /*1de0*/  MOV R12, 0x0 ;  /* 0x00000000000c7802 */ /* 0x000fe20000000f00 */
[----:B------:R2:W-:Y:S01]  /*1df0*/  STS [R2], R3 ;  /* 0x0000000302007388 */ /* 0x0005e20000000800 */
[----:B------:R-:W3:Y:S03]  /*1e00*/  LDCU.64 UR4, c[0x4][0x8] ;  /* 0x01000100ff0477ac */ /* 0x000ee60008000a00 */
[----:B------:R2:W-:Y:S01]  /*1e10*/  STL.64 [R1+0x10], R8 ;  /* 0x0000100801007387 */ /* 0x0005e20000100a00 */
[----:B------:R-:W1:Y:S03]  /*1e20*/  LDC.64 R12, c[0x4][R12] ;  /* 0x010000000c0c7b82 */ /* 0x000e660000000a00 */
[----:B------:R2:W-:Y:S04]  /*1e30*/  STL [R1], R0 ;  /* 0x0000000001007387 */ /* 0x0005e80000100800 */
[----:B0-----:R2:W-:Y:S01]  /*1e40*/  STL.64 [R1+0x8], R10 ;  /* 0x0000080a01007387 */ /* 0x0015e20000100a00 */
[----:B---3--:R-:W-:Y:S01]  /*1e50*/  IMAD.U32 R4, RZ, RZ, UR4 ;  /* 0x00000004ff047e24 */ /* 0x008fe2000f8e00ff */
[----:B------:R-:W-:-:S07]  /*1e60*/  MOV R5, UR5 ;  /* 0x0000000500057c02 */ /* 0x000fce0008000f00 */
[----:B------:R-:W-:-:S07]  /*1e70*/  LEPC R20, `(.L_x_37) ;  /* 0x000000001014794e */ /* 0x000fce0000000000 */
[----:B-12-4-:R-:W-:Y:S05]  /*1e80*/  CALL.ABS.NOINC R12 ;  /* 0x000000000c007343 */ /* 0x016fea0003c00000 */
.L_x_37:
[----:B------:R-:W-:Y:S05]  /*1e90*/  EXIT ;  /* 0x000000000000794d */ /* 0x000fea0003800000 */
        .weak           $__internal_0_$__cuda_sm20_div_rn_f64_full
        .type           $__internal_0_$__cuda_sm20_div_rn_f64_full,@function
        .size           $__internal_0_$__cuda_sm20_div_rn_f64_full,($__internal_1_$__cuda_sm3x_div_rn_noftz_f32_slowpath - $__internal_0_$__cuda_sm20_div_rn_f64_full)
$__internal_0_$__cuda_sm20_div_rn_f64_full:
[C---:B------:R-:W-:Y:S01]  /*1ea0*/  FSETP.GEU.AND P0, PT, |R21|.reuse, 1.469367938527859385e-39, PT ;  /* 0x001000001500780b */ /* 0x040fe20003f0e200 */
[----:B------:R-:W-:Y:S01]  /*1eb0*/  IMAD.U32 R18, RZ, RZ, UR4 ;  /* 0x00000004ff127e24 */ /* 0x000fe2000f8e00ff */
[----:B------:R-:W-:Y:S01]  /*1ec0*/  MOV R20, UR4 ;  /* 0x0000000400147c02 */ /* 0x000fe20008000f00 */
[----:B------:R-:W-:Y:S01]  /*1ed0*/  IMAD.MOV.U32 R24, RZ, RZ, 0x1 ;  /* 0x00000001ff187424 */ /* 0x000fe200078e00ff */
[----:B------:R-:W-:Y:S01]  /*1ee0*/  LOP3.LUT R3, R21, 0x800fffff, RZ, 0xc0, !PT ;  /* 0x800fffff15037812 */ /* 0x000fe200078ec0ff */
[----:B------:R-:W-:Y:S01]  /*1ef0*/  IMAD.MOV.U32 R22, RZ, RZ, R26 ;  /* 0x000000ffff167224 */ /* 0x000fe200078e001a */
[----:B------:R-:W-:Y:S01]  /*1f00*/  MOV R23, R27 ;  /* 0x0000001b00177202 */ /* 0x000fe20000000f00 */
[----:B------:R-:W-:Y:S01]  /*1f10*/  BSSY.RECONVERGENT B2, `(.L_x_38) ;  /* 0x0000053000027945 */ /* 0x000fe20003800200 */
[----:B------:R-:W-:Y:S02]  /*1f20*/  LOP3.LUT R19, R3, 0x3ff00000, RZ, 0xfc, !PT ;  /* 0x3ff0000003137812 */ /* 0x000fe400078efcff */
[----:B------:R-:W-:-:S02]  /*1f30*/  FSETP.GEU.AND P4, PT, |R23|, 1.469367938527859385e-39, PT ;  /* 0x001000001700780b */ /* 0x000fc40003f8e200 */
[----:B------:R-:W-:Y:S01]  /*1f40*/  LOP3.LUT R36, R23, 0x7ff00000, RZ, 0xc0, !PT ;  /* 0x7ff0000017247812 */ /* 0x000fe200078ec0ff */
[----:B------:R-:W-:Y:S01]  /*1f50*/  @!P0 DMUL R18, R20, 8.98846567431157953865e+307 ;  /* 0x7fe0000014128828 */ /* 0x000fe20000000000 */
[----:B------:R-:W-:-:S03]  /*1f60*/  LOP3.LUT R39, R21, 0x7ff00000, RZ, 0xc0, !PT ;  /* 0x7ff0000015277812 */ /* 0x000fc600078ec0ff */
[----:B------:R-:W-:Y:S01]  /*1f70*/  IMAD.MOV.U32 R38, RZ, RZ, R36 ;  /* 0x000000ffff267224 */ /* 0x000fe200078e0024 */
[C---:B------:R-:W-:Y:S01]  /*1f80*/  ISETP.GE.U32.AND P3, PT, R36.reuse, R39, PT ;  /* 0x000000272400720c */ /* 0x040fe20003f66070 */
[----:B------:R-:W0:Y:S04]  /*1f90*/  MUFU.RCP64H R25, R19 ;  /* 0x0000001300197308 */ /* 0x000e280000001800 */
[----:B------:R-:W-:Y:S02]  /*1fa0*/  @!P4 LOP3.LUT R3, R21, 0x7ff00000, RZ, 0xc0, !PT ;  /* 0x7ff000001503c812 */ /* 0x000fe400078ec0ff */
[----:B------:R-:W-:Y:S02]  /*1fb0*/  @!P0 LOP3.LUT R39, R19, 0x7ff00000, RZ, 0xc0, !PT ;  /* 0x7ff0000013278812 */ /* 0x000fe400078ec0ff */
[----:B------:R-:W-:-:S02]  /*1fc0*/  @!P4 ISETP.GE.U32.AND P5, PT, R36, R3, PT ;  /* 0x000000032400c20c */ /* 0x000fc40003fa6070 */
[----:B------:R-:W-:-:S04]  /*1fd0*/  MOV R3, 0x1ca00000 ;  /* 0x1ca0000000037802 */ /* 0x000fc80000000f00 */
[----:B------:R-:W-:Y:S01]  /*1fe0*/  @!P4 SEL R29, R3, 0x63400000, !P5 ;  /* 0x63400000031dc807 */ /* 0x000fe20006800000 */
[----:B0-----:R-:W-:-:S03]  /*1ff0*/  DFMA R26, R24, -R18, 1 ;  /* 0x3ff00000181a742b */ /* 0x001fc60000000812 */
[----:B------:R-:W-:-:S04]  /*2000*/  @!P4 LOP3.LUT R30, R29, 0x80000000, R23, 0xf8, !PT ;  /* 0x800000001d1ec812 */ /* 0x000fc800078ef817 */
[----:B------:R-:W-:Y:S02]  /*2010*/  @!P4 LOP3.LUT R31, R30, 0x100000, RZ, 0xfc, !PT ;  /* 0x001000001e1fc812 */ /* 0x000fe400078efcff */
[----:B------:R-:W-:Y:S01]  /*2020*/  @!P4 MOV R30, RZ ;  /* 0x000000ff001ec202 */ /* 0x000fe20000000f00 */
[----:B------:R-:W-:-:S08]  /*2030*/  DFMA R26, R26, R26, R26 ;  /* 0x0000001a1a1a722b */ /* 0x000fd0000000001a */
[----:B------:R-:W-:Y:S01]  /*2040*/  DFMA R26, R24, R26, R24 ;  /* 0x0000001a181a722b */ /* 0x000fe20000000018 */
[----:B------:R-:W-:Y:S01]  /*2050*/  SEL R25, R3, 0x63400000, !P3 ;  /* 0x6340000003197807 */ /* 0x000fe20005800000 */
[----:B------:R-:W-:-:S03]  /*2060*/  IMAD.MOV.U32 R24, RZ, RZ, R22 ;  /* 0x000000ffff187224 */ /* 0x000fc600078e0016 */
[----:B------:R-:W-:-:S03]  /*2070*/  LOP3.LUT R25, R25, 0x800fffff, R23, 0xf8, !PT ;  /* 0x800fffff19197812 */ /* 0x000fc600078ef817 */
[----:B------:R-:W-:-:S03]  /*2080*/  DFMA R28, R26, -R18, 1 ;  /* 0x3ff000001a1c742b */ /* 0x000fc60000000812 */
[----:B------:R-:W-:-:S05]  /*2090*/  @!P4 DFMA R24, R24, 2, -R30 ;  /* 0x400000001818c82b */ /* 0x000fca000000081e */
[----:B------:R-:W-:-:S05]  /*20a0*/  DFMA R28, R26, R28, R26 ;  /* 0x0000001c1a1c722b */ /* 0x000fca000000001a */
[----:B------:R-:W-:-:S03]  /*20b0*/  @!P4 LOP3.LUT R38, R25, 0x7ff00000, RZ, 0xc0, !PT ;  /* 0x7ff000001926c812 */ /* 0x000fc600078ec0ff */
[----:B------:R-:W-:Y:S01]  /*20c0*/  DMUL R26, R28, R24 ;  /* 0x000000181c1a7228 */ /* 0x000fe20000000000 */
[----:B------:R-:W-:-:S04]  /*20d0*/  IADD3 R40, PT, PT, R38, -0x1, RZ ;  /* 0xffffffff26287810 */ /* 0x000fc80007ffe0ff */
[----:B------:R-:W-:Y:S01]  /*20e0*/  ISETP.GT.U32.AND P0, PT, R40, 0x7feffffe, PT ;  /* 0x7feffffe2800780c */ /* 0x000fe20003f04070 */
[----:B------:R-:W-:Y:S02]  /*20f0*/  VIADD R40, R39, 0xffffffff ;  /* 0xffffffff27287836 */ /* 0x000fe40000000000 */
[----:B------:R-:W-:-:S03]  /*2100*/  DFMA R30, R26, -R18, R24 ;  /* 0x800000121a1e722b */ /* 0x000fc60000000018 */
[----:B------:R-:W-:-:S05]  /*2110*/  ISETP.GT.U32.OR P0, PT, R40, 0x7feffffe, P0 ;  /* 0x7feffffe2800780c */ /* 0x000fca0000704470 */
[----:B------:R-:W-:-:S08]  /*2120*/  DFMA R30, R28, R30, R26 ;  /* 0x0000001e1c1e722b */ /* 0x000fd0000000001a */
[----:B------:R-:W-:Y:S05]  /*2130*/  @P0 BRA `(.L_x_39) ;  /* 0x00000000006c0947 */ /* 0x000fea0003800000 */
[----:B------:R-:W-:-:S04]  /*2140*/  LOP3.LUT R23, R21, 0x7ff00000, RZ, 0xc0, !PT ;  /* 0x7ff0000015177812 */ /* 0x000fc800078ec0ff */
[CC--:B------:R-:W-:Y:S02]  /*2150*/  VIADDMNMX R22, R36.reuse, -R23.reuse, 0xb9600000, !PT ;  /* 0xb960000024167446 */ /* 0x0c0fe40007800917 */
[----:B------:R-:W-:Y:S02]  /*2160*/  ISETP.GE.U32.AND P0, PT, R36, R23, PT ;  /* 0x000000172400720c */ /* 0x000fe40003f06070 */
[----:B------:R-:W-:Y:S02]  /*2170*/  VIMNMX R22, PT, PT, R22, 0x46a00000, PT ;  /* 0x46a0000016167848 */ /* 0x000fe40003fe0100 */
[----:B------:R-:W-:-:S04]  /*2180*/  SEL R3, R3, 0x63400000, !P0 ;  /* 0x6340000003037807 */ /* 0x000fc80004000000 */
[----:B------:R-:W-:Y:S02]  /*2190*/  IADD3 R3, PT, PT, -R3, R22, RZ ;  /* 0x0000001603037210 */ /* 0x000fe40007ffe1ff */
[----:B------:R-:W-:-:S03]  /*21a0*/  MOV R22, RZ ;  /* 0x000000ff00167202 */ /* 0x000fc60000000f00 */
[----:B------:R-:W-:-:S06]  /*21b0*/  VIADD R23, R3, 0x7fe00000 ;  /* 0x7fe0000003177836 */ /* 0x000fcc0000000000 */
[----:B------:R-:W-:-:S10]  /*21c0*/  DMUL R26, R30, R22 ;  /* 0x000000161e1a7228 */ /* 0x000fd40000000000 */
[----:B------:R-:W-:-:S13]  /*21d0*/  FSETP.GTU.AND P0, PT, |R27|, 1.469367938527859385e-39, PT ;  /* 0x001000001b00780b */ /* 0x000fda0003f0c200 */
[----:B------:R-:W-:Y:S05]  /*21e0*/  @P0 BRA `(.L_x_40) ;  /* 0x0000000000940947 */ /* 0x000fea0003800000 */
[----:B------:R-:W-:Y:S01]  /*21f0*/  DFMA R18, R30, -R18, R24 ;  /* 0x800000121e12722b */ /* 0x000fe20000000018 */
[----:B------:R-:W-:-:S09]  /*2200*/  IMAD.MOV.U32 R22, RZ, RZ, RZ ;  /* 0x000000ffff167224 */ /* 0x000fd200078e00ff */
[C---:B------:R-:W-:Y:S02]  /*2210*/  FSETP.NEU.AND P0, PT, R19.reuse, RZ, PT ;  /* 0x000000ff1300720b */ /* 0x040fe40003f0d000 */
[----:B------:R-:W-:-:S04]  /*2220*/  LOP3.LUT R25, R19, 0x80000000, R21, 0x48, !PT ;  /* 0x8000000013197812 */ /* 0x000fc800078e4815 */
[----:B------:R-:W-:-:S07]  /*2230*/  LOP3.LUT R23, R25, R23, RZ, 0xfc, !PT ;  /* 0x0000001719177212 */ /* 0x000fce00078efcff */
[----:B------:R-:W-:Y:S05]  /*2240*/  @!P0 BRA `(.L_x_40) ;  /* 0x00000000007c8947 */ /* 0x000fea0003800000 */
[C---:B------:R-:W-:Y:S01]  /*2250*/  IADD3 R19, PT, PT, -R3.reuse, RZ, RZ ;  /* 0x000000ff03137210 */ /* 0x040fe20007ffe1ff */
[----:B------:R-:W-:Y:S01]  /*2260*/  IMAD.MOV.U32 R18, RZ, RZ, RZ ;  /* 0x000000ffff127224 */ /* 0x000fe200078e00ff */
[----:B------:R-:W-:Y:S01]  /*2270*/  DMUL.RP R22, R30, R22 ;  /* 0x000000161e167228 */ /* 0x000fe20000008000 */
[----:B------:R-:W-:-:S04]  /*2280*/  IADD3 R3, PT, PT, -R3, -0x43300000, RZ ;  /* 0xbcd0000003037810 */ /* 0x000fc80007ffe1ff */
[----:B------:R-:W-:-:S05]  /*2290*/  DFMA R18, R26, -R18, R30 ;  /* 0x800000121a12722b */ /* 0x000fca000000001e */
[----:B------:R-:W-:-:S05]  /*22a0*/  LOP3.LUT R25, R23, R25, RZ, 0x3c, !PT ;  /* 0x0000001917197212 */ /* 0x000fca00078e3cff */
[----:B------:R-:W-:-:S04]  /*22b0*/  FSETP.NEU.AND P0, PT, |R19|, R3, PT ;  /* 0x000000031300720b */ /* 0x000fc80003f0d200 */
[----:B------:R-:W-:Y:S02]  /*22c0*/  FSEL R26, R22, R26, !P0 ;  /* 0x0000001a161a7208 */ /* 0x000fe40004000000 */
[----:B------:R-:W-:Y:S01]  /*22d0*/  FSEL R27, R25, R27, !P0 ;  /* 0x0000001b191b7208 */ /* 0x000fe20004000000 */
[----:B------:R-:W-:Y:S06]  /*22e0*/  BRA `(.L_x_40) ;  /* 0x0000000000547947 */ /* 0x000fec0003800000 */
.L_x_39:
[----:B------:R-:W-:-:S14]  /*22f0*/  DSETP.NAN.AND P0, PT, R22, R22, PT ;  /* 0x000000161600722a */ /* 0x000fdc0003f08000 */
[----:B------:R-:W-:Y:S05]  /*2300*/  @P0 BRA `(.L_x_41) ;  /* 0x0000000000440947 */ /* 0x000fea0003800000 */
[----:B------:R-:W-:-:S14]  /*2310*/  DSETP.NAN.AND P0, PT, R20, R20, PT ;  /* 0x000000141400722a */ /* 0x000fdc0003f08000 */
[----:B------:R-:W-:Y:S05]  /*2320*/  @P0 BRA `(.L_x_42) ;  /* 0x0000000000300947 */ /* 0x000fea0003800000 */
[----:B------:R-:W-:Y:S01]  /*2330*/  ISETP.NE.AND P0, PT, R38, R39, PT ;  /* 0x000000272600720c */ /* 0x000fe20003f05270 */
[----:B------:R-:W-:Y:S01]  /*2340*/  IMAD.MOV.U32 R27, RZ, RZ, -0x80000 ;  /* 0xfff80000ff1b7424 */ /* 0x000fe200078e00ff */
[----:B------:R-:W-:-:S11]  /*2350*/  MOV R26, 0x0 ;  /* 0x00000000001a7802 */ /* 0x000fd60000000f00 */
[----:B------:R-:W-:Y:S05]  /*2360*/  @!P0 BRA `(.L_x_40) ;  /* 0x0000000000348947 */ /* 0x000fea0003800000 */
[----:B------:R-:W-:Y:S02]  /*2370*/  ISETP.NE.AND P0, PT, R38, 0x7ff00000, PT ;  /* 0x7ff000002600780c */ /* 0x000fe40003f05270 */
[----:B------:R-:W-:Y:S02]  /*2380*/  LOP3.LUT R27, R23, 0x80000000, R21, 0x48, !PT ;  /* 0x80000000171b7812 */ /* 0x000fe400078e4815 */
[----:B------:R-:W-:-:S13]  /*2390*/  ISETP.EQ.OR P0, PT, R39, RZ, !P0 ;  /* 0x000000ff2700720c */ /* 0x000fda0004702670 */
[----:B------:R-:W-:Y:S02]  /*23a0*/  @P0 LOP3.LUT R3, R27, 0x7ff00000, RZ, 0xfc, !PT ;  /* 0x7ff000001b030812 */ /* 0x000fe400078efcff */
[----:B------:R-:W-:Y:S01]  /*23b0*/  @!P0 MOV R26, RZ ;  /* 0x000000ff001a8202 */ /* 0x000fe20000000f00 */
[----:B------:R-:W-:Y:S01]  /*23c0*/  @P0 IMAD.MOV.U32 R26, RZ, RZ, RZ ;  /* 0x000000ffff1a0224 */ /* 0x000fe200078e00ff */
[----:B------:R-:W-:Y:S01]  /*23d0*/  @P0 MOV R27, R3 ;  /* 0x00000003001b0202 */ /* 0x000fe20000000f00 */
[----:B------:R-:W-:Y:S06]  /*23e0*/  BRA `(.L_x_40) ;  /* 0x0000000000147947 */ /* 0x000fec0003800000 */
.L_x_42:
[----:B------:R-:W-:Y:S01]  /*23f0*/  LOP3.LUT R27, R21, 0x80000, RZ, 0xfc, !PT ;  /* 0x00080000151b7812 */ /* 0x000fe200078efcff */
[----:B------:R-:W-:Y:S01]  /*2400*/  IMAD.MOV.U32 R26, RZ, RZ, R20 ;  /* 0x000000ffff1a7224 */ /* 0x000fe200078e0014 */
[----:B------:R-:W-:Y:S06]  /*2410*/  BRA `(.L_x_40) ;  /* 0x0000000000087947 */ /* 0x000fec0003800000 */
.L_x_41:
[----:B------:R-:W-:Y:S02]  /*2420*/  LOP3.LUT R27, R23, 0x80000, RZ, 0xfc, !PT ;  /* 0x00080000171b7812 */ /* 0x000fe400078efcff */
[----:B------:R-:W-:-:S07]  /*2430*/  MOV R26, R22 ;  /* 0x00000016001a7202 */ /* 0x000fce0000000f00 */
.L_x_40:
[----:B------:R-:W-:Y:S05]  /*2440*/  BSYNC.RECONVERGENT B2 ;  /* 0x0000000000027941 */ /* 0x000fea0003800200 */
.L_x_38:
[----:B------:R-:W-:Y:S02]  /*2450*/  HFMA2 R19, -RZ, RZ, 0, 0 ;  /* 0x00000000ff137431 */ /* 0x000fe400000001ff */
[----:B------:R-:W-:Y:S01]  /*2460*/  IMAD.MOV.U32 R18, RZ, RZ, R4 ;  /* 0x000000ffff127224 */ /* 0x000fe200078e0004 */
[----:B------:R-:W-:Y:S01]  /*2470*/  MOV R23, R27 ;  /* 0x0000001b00177202 */ /* 0x000fe20000000f00 */
[----:B------:R-:W-:Y:S02]  /*2480*/  IMAD.MOV.U32 R22, RZ, RZ, R26 ;  /* 0x000000ffff167224 */ /* 0x000fe400078e001a */
[----:B------:R-:W-:Y:S05]  /*2490*/  RET.REL.NODEC R18 `(_Z5printifPfS_) ;  /* 0xffffffd812d87950 */ /* 0x000fea0003c3ffff */
        .weak           $__internal_1_$__cuda_sm3x_div_rn_noftz_f32_slowpath
        .type           $__internal_1_$__cuda_sm3x_div_rn_noftz_f32_slowpath,@function
        .size           $__internal_1_$__cuda_sm3x_div_rn_noftz_f32_slowpath,(.L_x_56 - $__internal_1_$__cuda_sm3x_div_rn_noftz_f32_slowpath)
$__internal_1_$__cuda_sm3x_div_rn_noftz_f32_slowpath:
[----:B------:R-:W-:Y:S01]  /*24a0*/  SHF.R.U32.HI R19, RZ, 0x17, R4 ;  /* 0x00000017ff137819 */ /* 0x000fe20000011604 */
[----:B------:R-:W-:Y:S01]  /*24b0*/  BSSY.RECONVERGENT B2, `(.L_x_43) ;  /* 0x0000062000027945 */ /* 0x000fe20003800200 */
[----:B------:R-:W-:Y:S02]  /*24c0*/  SHF.R.U32.HI R20, RZ, 0x17, R3 ;  /* 0x00000017ff147819 */ /* 0x000fe40000011603 */
[----:B------:R-:W-:Y:S02]  /*24d0*/  LOP3.LUT R19, R19, 0xff, RZ, 0xc0, !PT ;  /* 0x000000ff13137812 */ /* 0x000fe400078ec0ff */
[----:B------:R-:W-:-:S03]  /*24e0*/  LOP3.LUT R22, R20, 0xff, RZ, 0xc0, !PT ;  /* 0x000000ff14167812 */ /* 0x000fc600078ec0ff */
[----:B------:R-:W-:Y:S01]  /*24f0*/  VIADD R24, R19, 0xffffffff ;  /* 0xffffffff13187836 */ /* 0x000fe20000000000 */
[----:B------:R-:W-:-:S04]  /*2500*/  IADD3 R23, PT, PT, R22, -0x1, RZ ;  /* 0xffffffff16177810 */ /* 0x000fc80007ffe0ff */
[----:B------:R-:W-:-:S04]  /*2510*/  ISETP.GT.U32.AND P0, PT, R24, 0xfd, PT ;  /* 0x000000fd1800780c */ /* 0x000fc80003f04070 */
[----:B------:R-:W-:-:S13]  /*2520*/  ISETP.GT.U32.OR P0, PT, R23, 0xfd, P0 ;  /* 0x000000fd1700780c */ /* 0x000fda0000704470 */
[----:B------:R-:W-:Y:S01]  /*2530*/  @!P0 IMAD.MOV.U32 R20, RZ, RZ, RZ ;  /* 0x000000ffff148224 */ /* 0x000fe200078e00ff */
[----:B------:R-:W-:Y:S06]  /*2540*/  @!P0 BRA `(.L_x_44) ;  /* 0x00000000005c8947 */ /* 0x000fec0003800000 */
[----:B------:R-:W-:Y:S02]  /*2550*/  FSETP.GTU.FTZ.AND P0, PT, |R3|, +INF , PT ;  /* 0x7f8000000300780b */ /* 0x000fe40003f1c200 */
[----:B------:R-:W-:-:S04]  /*2560*/  FSETP.GTU.FTZ.AND P3, PT, |R4|, +INF , PT ;  /* 0x7f8000000400780b */ /* 0x000fc80003f7c200 */
[----:B------:R-:W-:-:S13]  /*2570*/  PLOP3.LUT P0, PT, P0, P3, PT, 0xf8, 0x8f ;  /* 0x00000000008f781c */ /* 0x000fda0000707f70 */
[----:B------:R-:W-:Y:S05]  /*2580*/  @P0 BRA `(.L_x_45) ;  /* 0x00000004004c0947 */ /* 0x000fea0003800000 */
[----:B------:R-:W-:-:S13]  /*2590*/  LOP3.LUT P0, RZ, R4, 0x7fffffff, R3, 0xc8, !PT ;  /* 0x7fffffff04ff7812 */ /* 0x000fda000780c803 */
[----:B------:R-:W-:Y:S05]  /*25a0*/  @!P0 BRA `(.L_x_46) ;  /* 0x00000004003c8947 */ /* 0x000fea0003800000 */
[C---:B------:R-:W-:Y:S02]  /*25b0*/  FSETP.NEU.FTZ.AND P3, PT, |R3|.reuse, +INF , PT ;  /* 0x7f8000000300780b */ /* 0x040fe40003f7d200 */
[----:B------:R-:W-:Y:S02]  /*25c0*/  FSETP.NEU.FTZ.AND P4, PT, |R4|, +INF , PT ;  /* 0x7f8000000400780b */ /* 0x000fe40003f9d200 */
[----:B------:R-:W-:-:S11]  /*25d0*/  FSETP.NEU.FTZ.AND P0, PT, |R3|, +INF , PT ;  /* 0x7f8000000300780b */ /* 0x000fd60003f1d200 */
[----:B------:R-:W-:Y:S05]  /*25e0*/  @!P4 BRA !P3, `(.L_x_46) ;  /* 0x00000004002cc947 */ /* 0x000fea0005800000 */
[----:B------:R-:W-:-:S04]  /*25f0*/  LOP3.LUT P3, RZ, R3, 0x7fffffff, RZ, 0xc0, !PT ;  /* 0x7fffffff03ff7812 */ /* 0x000fc8000786c0ff */
[----:B------:R-:W-:-:S13]  /*2600*/  PLOP3.LUT P3, PT, P4, P3, PT, 0x2f, 0xf2 ;  /* 0x0000000000f2781c */ /* 0x000fda0002766577 */
[----:B------:R-:W-:Y:S05]  /*2610*/  @P3 BRA `(.L_x_47) ;  /* 0x0000000400183947 */ /* 0x000fea0003800000 */
[----:B------:R-:W-:-:S04]  /*2620*/  LOP3.LUT P3, RZ, R4, 0x7fffffff, RZ, 0xc0, !PT ;  /* 0x7fffffff04ff7812 */ /* 0x000fc8000786c0ff */
[----:B------:R-:W-:-:S13]  /*2630*/  PLOP3.LUT P0, PT, P0, P3, PT, 0x2f, 0xf2 ;  /* 0x0000000000f2781c */ /* 0x000fda0000706577 */
[----:B------:R-:W-:Y:S05]  /*2640*/  @P0 BRA `(.L_x_48) ;  /* 0x0000000400000947 */ /* 0x000fea0003800000 */
[----:B------:R-:W-:Y:S02]  /*2650*/  ISETP.GE.AND P0, PT, R23, RZ, PT ;  /* 0x000000ff1700720c */ /* 0x000fe40003f06270 */
[----:B------:R-:W-:-:S11]  /*2660*/  ISETP.GE.AND P3, PT, R24, RZ, PT ;  /* 0x000000ff1800720c */ /* 0x000fd60003f66270 */
[----:B------:R-:W-:Y:S01]  /*2670*/  @P0 MOV R20, RZ ;  /* 0x000000ff00140202 */ /* 0x000fe20000000f00 */
[----:B------:R-:W-:Y:S02]  /*2680*/  @!P0 IMAD.MOV.U32 R20, RZ, RZ, -0x40 ;  /* 0xffffffc0ff148424 */ /* 0x000fe400078e00ff */
[----:B------:R-:W-:Y:S01]  /*2690*/  @!P0 FFMA R3, R3, 1.84467440737095516160e+19, RZ ;  /* 0x5f80000003038823 */ /* 0x000fe200000000ff */
[----:B------:R-:W-:Y:S02]  /*26a0*/  @!P3 FFMA R4, R4, 1.84467440737095516160e+19, RZ ;  /* 0x5f8000000404b823 */ /* 0x000fe400000000ff */
[----:B------:R-:W-:-:S07]  /*26b0*/  @!P3 IADD3 R20, PT, PT, R20, 0x40, RZ ;  /* 0x000000401414b810 */ /* 0x000fce0007ffe0ff */
.L_x_44:
[----:B------:R-:W-:Y:S01]  /*26c0*/  LEA R23, R19, 0xc0800000, 0x17 ;  /* 0xc080000013177811 */ /* 0x000fe200078eb8ff */
[----:B------:R-:W-:Y:S01]  /*26d0*/  BSSY.RECONVERGENT B3, `(.L_x_49) ;  /* 0x0000036000037945 */ /* 0x000fe20003800200 */
[----:B------:R-:W-:-:S03]  /*26e0*/  IADD3 R22, PT, PT, R22, -0x7f, RZ ;  /* 0xffffff8116167810 */ /* 0x000fc60007ffe0ff */
[----:B------:R-:W-:Y:S02]  /*26f0*/  IMAD.IADD R24, R4, 0x1, -R23 ;  /* 0x0000000104187824 */ /* 0x000fe400078e0a17 */
[----:B------:R-:W-:Y:S02]  /*2700*/  IMAD R3, R22, -0x800000, R3 ;  /* 0xff80000016037824 */ /* 0x000fe400078e0203 */
[----:B------:R-:W0:Y:S01]  /*2710*/  MUFU.RCP R4, R24 ;  /* 0x0000001800047308 */ /* 0x000e220000001000 */
[----:B------:R-:W-:-:S04]  /*2720*/  FADD.FTZ R26, -R24, -RZ ;  /* 0x800000ff181a7221 */ /* 0x000fc80000010100 */
[----:B0-----:R-:W-:-:S04]  /*2730*/  FFMA R23, R4, R26, 1 ;  /* 0x3f80000004177423 */ /* 0x001fc8000000001a */
[----:B------:R-:W-:-:S04]  /*2740*/  FFMA R4, R4, R23, R4 ;  /* 0x0000001704047223 */ /* 0x000fc80000000004 */
[----:B------:R-:W-:-:S04]  /*2750*/  FFMA R23, R3, R4, RZ ;  /* 0x0000000403177223 */ /* 0x000fc800000000ff */
[----:B------:R-:W-:-:S04]  /*2760*/  FFMA R25, R26, R23, R3 ;  /* 0x000000171a197223 */ /* 0x000fc80000000003 */
[----:B------:R-:W-:Y:S01]  /*2770*/  FFMA R23, R4, R25, R23 ;  /* 0x0000001904177223 */ /* 0x000fe20000000017 */
[----:B------:R-:W-:-:S03]  /*2780*/  IADD3 R25, PT, PT, R22, 0x7f, -R19 ;  /* 0x0000007f16197810 */ /* 0x000fc60007ffe813 */
[----:B------:R-:W-:Y:S02]  /*2790*/  FFMA R26, R26, R23, R3 ;  /* 0x000000171a1a7223 */ /* 0x000fe40000000003 */
[----:B------:R-:W-:Y:S02]  /*27a0*/  IMAD.IADD R20, R25, 0x1, R20 ;  /* 0x0000000119147824 */ /* 0x000fe400078e0214 */
[----:B------:R-:W-:-:S05]  /*27b0*/  FFMA R3, R4, R26, R23 ;  /* 0x0000001a04037223 */ /* 0x000fca0000000017 */
[----:B------:R-:W-:-:S04]  /*27c0*/  SHF.R.U32.HI R19, RZ, 0x17, R3 ;  /* 0x00000017ff137819 */ /* 0x000fc80000011603 */
[----:B------:R-:W-:-:S04]  /*27d0*/  LOP3.LUT R19, R19, 0xff, RZ, 0xc0, !PT ;  /* 0x000000ff13137812 */ /* 0x000fc800078ec0ff */
[----:B------:R-:W-:-:S05]  /*27e0*/  IADD3 R22, PT, PT, R19, R20, RZ ;  /* 0x0000001413167210 */ /* 0x000fca0007ffe0ff */
[----:B------:R-:W-:-:S05]  /*27f0*/  VIADD R19, R22, 0xffffffff ;  /* 0xffffffff16137836 */ /* 0x000fca0000000000 */
[----:B------:R-:W-:-:S13]  /*2800*/  ISETP.GE.U32.AND P0, PT, R19, 0xfe, PT ;  /* 0x000000fe1300780c */ /* 0x000fda0003f06070 */
[----:B------:R-:W-:Y:S05]  /*2810*/  @!P0 BRA `(.L_x_50) ;  /* 0x0000000000808947 */ /* 0x000fea0003800000 */
[----:B------:R-:W-:-:S13]  /*2820*/  ISETP.GT.AND P0, PT, R22, 0xfe, PT ;  /* 0x000000fe1600780c */ /* 0x000fda0003f04270 */
[----:B------:R-:W-:Y:S05]  /*2830*/  @P0 BRA `(.L_x_51) ;  /* 0x00000000006c0947 */ /* 0x000fea0003800000 */
[----:B------:R-:W-:-:S13]  /*2840*/  ISETP.GE.AND P0, PT, R22, 0x1, PT ;  /* 0x000000011600780c */ /* 0x000fda0003f06270 */
[----:B------:R-:W-:Y:S05]  /*2850*/  @P0 BRA `(.L_x_52) ;  /* 0x0000000000740947 */ /* 0x000fea0003800000 */
[----:B------:R-:W-:Y:S02]  /*2860*/  ISETP.GE.AND P0, PT, R22, -0x18, PT ;  /* 0xffffffe81600780c */ /* 0x000fe40003f06270 */
[----:B------:R-:W-:-:S11]  /*2870*/  LOP3.LUT R3, R3, 0x80000000, RZ, 0xc0, !PT ;  /* 0x8000000003037812 */ /* 0x000fd600078ec0ff */
[----:B------:R-:W-:Y:S05]  /*2880*/  @!P0 BRA `(.L_x_52) ;  /* 0x0000000000688947 */ /* 0x000fea0003800000 */
[-CC-:B------:R-:W-:Y:S01]  /*2890*/  FFMA.RZ R19, R4, R26.reuse, R23.reuse ;  /* 0x0000001a04137223 */ /* 0x180fe2000000c017 */
[C---:B------:R-:W-:Y:S02]  /*28a0*/  ISETP.NE.AND P4, PT, R22.reuse, RZ, PT ;  /* 0x000000ff1600720c */ /* 0x040fe40003f85270 */
[----:B------:R-:W-:Y:S02]  /*28b0*/  ISETP.NE.AND P3, PT, R22, RZ, PT ;  /* 0x000000ff1600720c */ /* 0x000fe40003f65270 */
[----:B------:R-:W-:Y:S01]  /*28c0*/  LOP3.LUT R20, R19, 0x7fffff, RZ, 0xc0, !PT ;  /* 0x007fffff13147812 */ /* 0x000fe200078ec0ff */
[CCC-:B------:R-:W-:Y:S01]  /*28d0*/  FFMA.RP R19, R4.reuse, R26.reuse, R23.reuse ;  /* 0x0000001a04137223 */ /* 0x1c0fe20000008017 */
[----:B------:R-:W-:Y:S01]  /*28e0*/  FFMA.RM R4, R4, R26, R23 ;  /* 0x0000001a04047223 */ /* 0x000fe20000004017 */
[----:B------:R-:W-:Y:S01]  /*28f0*/  IADD3 R23, PT, PT, R22, 0x20, RZ ;  /* 0x0000002016177810 */ /* 0x000fe20007ffe0ff */
[----:B------:R-:W-:Y:S01]  /*2900*/  IMAD.MOV R22, RZ, RZ, -R22 ;  /* 0x000000ffff167224 */ /* 0x000fe200078e0a16 */
[----:B------:R-:W-:-:S02]  /*2910*/  LOP3.LUT R20, R20, 0x800000, RZ, 0xfc, !PT ;  /* 0x0080000014147812 */ /* 0x000fc400078efcff */
[----:B------:R-:W-:Y:S02]  /*2920*/  FSETP.NEU.FTZ.AND P0, PT, R19, R4, PT ;  /* 0x000000041300720b */ /* 0x000fe40003f1d000 */
[----:B------:R-:W-:Y:S02]  /*2930*/  SHF.L.U32 R23, R20, R23, RZ ;  /* 0x0000001714177219 */ /* 0x000fe400000006ff */
[----:B------:R-:W-:Y:S02]  /*2940*/  SEL R19, R22, RZ, P4 ;  /* 0x000000ff16137207 */ /* 0x000fe40002000000 */
[----:B------:R-:W-:Y:S02]  /*2950*/  ISETP.NE.AND P3, PT, R23, RZ, P3 ;  /* 0x000000ff1700720c */ /* 0x000fe40001f65270 */
[----:B------:R-:W-:Y:S02]  /*2960*/  SHF.R.U32.HI R19, RZ, R19, R20 ;  /* 0x00000013ff137219 */ /* 0x000fe40000011614 */
[----:B------:R-:W-:-:S02]  /*2970*/  PLOP3.LUT P0, PT, P0, P3, PT, 0xf8, 0x8f ;  /* 0x00000000008f781c */ /* 0x000fc40000707f70 */
[----:B------:R-:W-:Y:S02]  /*2980*/  SHF.R.U32.HI R23, RZ, 0x1, R19 ;  /* 0x00000001ff177819 */ /* 0x000fe40000011613 */
[----:B------:R-:W-:-:S04]  /*2990*/  SEL R4, RZ, 0x1, !P0 ;  /* 0x00000001ff047807 */ /* 0x000fc80004000000 */
[----:B------:R-:W-:-:S04]  /*29a0*/  LOP3.LUT R4, R4, 0x1, R23, 0xf8, !PT ;  /* 0x0000000104047812 */ /* 0x000fc800078ef817 */
[----:B------:R-:W-:-:S04]  /*29b0*/  LOP3.LUT R4, R4, R19, RZ, 0xc0, !PT ;  /* 0x0000001304047212 */ /* 0x000fc800078ec0ff */
[----:B------:R-:W-:-:S04]  /*29c0*/  IADD3 R4, PT, PT, R23, R4, RZ ;  /* 0x0000000417047210 */ /* 0x000fc80007ffe0ff */
[----:B------:R-:W-:Y:S01]  /*29d0*/  LOP3.LUT R3, R4, R3, RZ, 0xfc, !PT ;  /* 0x0000000304037212 */ /* 0x000fe200078efcff */
[----:B------:R-:W-:Y:S06]  /*29e0*/  BRA `(.L_x_52) ;  /* 0x0000000000107947 */ /* 0x000fec0003800000 */
.L_x_51:
[----:B------:R-:W-:-:S04]  /*29f0*/  LOP3.LUT R3, R3, 0x80000000, RZ, 0xc0, !PT ;  /* 0x8000000003037812 */ /* 0x000fc800078ec0ff */
[----:B------:R-:W-:Y:S01]  /*2a00*/  LOP3.LUT R3, R3, 0x7f800000, RZ, 0xfc, !PT ;  /* 0x7f80000003037812 */ /* 0x000fe200078efcff */
[----:B------:R-:W-:Y:S06]  /*2a10*/  BRA `(.L_x_52) ;  /* 0x0000000000047947 */ /* 0x000fec0003800000 */
.L_x_50:
[----:B------:R-:W-:-:S07]  /*2a20*/  IMAD R3, R20, 0x800000, R3 ;  /* 0x0080000014037824 */ /* 0x000fce00078e0203 */
.L_x_52:
[----:B------:R-:W-:Y:S05]  /*2a30*/  BSYNC.RECONVERGENT B3 ;  /* 0x0000000000037941 */ /* 0x000fea0003800200 */
.L_x_49:
[----:B------:R-:W-:Y:S05]  /*2a40*/  BRA `(.L_x_53) ;  /* 0x0000000000207947 */ /* 0x000fea0003800000 */
.L_x_48:
[----:B------:R-:W-:-:S04]  /*2a50*/  LOP3.LUT R3, R4, 0x80000000, R3, 0x48, !PT ;  /* 0x8000000004037812 */ /* 0x000fc800078e4803 */
[----:B------:R-:W-:Y:S01]  /*2a60*/  LOP3.LUT R3, R3, 0x7f800000, RZ, 0xfc, !PT ;  /* 0x7f80000003037812 */ /* 0x000fe200078efcff */
[----:B------:R-:W-:Y:S06]  /*2a70*/  BRA `(.L_x_53) ;  /* 0x0000000000147947 */ /* 0x000fec0003800000 */
.L_x_47:
[----:B------:R-:W-:Y:S01]  /*2a80*/  LOP3.LUT R3, R4, 0x80000000, R3, 0x48, !PT ;  /* 0x8000000004037812 */ /* 0x000fe200078e4803 */
[----:B------:R-:W-:Y:S06]  /*2a90*/  BRA `(.L_x_53) ;  /* 0x00000000000c7947 */ /* 0x000fec0003800000 */
.L_x_46:
[----:B------:R-:W0:Y:S01]  /*2aa0*/  MUFU.RSQ R3, -QNAN ;  /* 0xffc0000000037908 */ /* 0x000e220000001400 */
[----:B------:R-:W-:Y:S05]  /*2ab0*/  BRA `(.L_x_53) ;  /* 0x0000000000047947 */ /* 0x000fea0003800000 */
.L_x_45:
[----:B------:R-:W-:-:S07]  /*2ac0*/  FADD.FTZ R3, R3, R4 ;  /* 0x0000000403037221 */ /* 0x000fce0000010000 */
.L_x_53:
[----:B------:R-:W-:Y:S05]  /*2ad0*/  BSYNC.RECONVERGENT B2 ;  /* 0x0000000000027941 */ /* 0x000fea0003800200 */
.L_x_43:
[----:B------:R-:W-:-:S04]  /*2ae0*/  HFMA2 R19, -RZ, RZ, 0, 0 ;  /* 0x00000000ff137431 */ /* 0x000fc800000001ff */
[----:B0-----:R-:W-:Y:S05]  /*2af0*/  RET.REL.NODEC R18 `(_Z5printifPfS_) ;  /* 0xffffffd412407950 */ /* 0x001fea0003c3ffff */
.L_x_54:
[----:B------:R-:W-:-:S00]  /*2b00*/  BRA `(.L_x_54) ;  /* 0xfffffffc00fc7947 */ /* 0x000fc0000383ffff */
[----:B------:R-:W-:-:S00]  /*2b10*/  NOP ;  /* 0x0000000000007918 */ /* 0x000fc00000000000 */
        /* <DEDUP_REMOVED lines=14> */
.L_x_56:


//--------------------- .nv.global.init           --------------------------
	.section	.nv.global.init,"aw",@progbits
.nv.global.init:
	.type		$str,@object
	.size		$str,(.L_0 - $str)
$str:
        /*0000*/ 	.byte	0x25, 0x64, 0x3a, 0x20, 0x25, 0x66, 0x09, 0x25, 0x66, 0x0a, 0x00
.L_0:


//--------------------- .nv.shared._Z5printifPfS_ --------------------------
	.section	.nv.shared._Z5printifPfS_,"aw",@nobits
	.sectionflags	@""
	.align	16
	.zero		1024


//--------------------- .nv.shared.reserved.0     --------------------------
	.section	.nv.shared.reserved.0,"aw",@nobits
	.weak		__nv_reservedSMEM_offset_0_alias
	.size		__nv_reservedSMEM_offset_0_alias, 0, 64
	.other		__nv_reservedSMEM_offset_0_alias,@"STO_CUDA_RESERVED_SHARED STV_DEFAULT"
__nv_reservedSMEM_offset_0_alias:
	.zero		0
	.zero		64


//--------------------- .nv.constant0._Z5printifPfS_ --------------------------
	.section	.nv.constant0._Z5printifPfS_,"a",@progbits
	.sectionflags	@""
	.align	4
.nv.constant0._Z5printifPfS_:
	.zero		920


//--------------------- SYMBOLS --------------------------

	.type		.nv.reservedSmem.offset0,@object
	.size		.nv.reservedSmem.offset0,0x4
	.type		.nv.reservedSmem.cap,@object
	.size		.nv.reservedSmem.cap,0x4
	.type		vprintf,@function
